	.target	sm_90a

	.elftype	@"ET_EXEC"


//--------------------- .note.nv.tkinfo           --------------------------
	.section	.note.nv.tkinfo,"",@"SHT_NOTE"
	.sectionflags	@"SHF_NOTE_NV_TKINFO"
	.tkinfo
        /*0018*/ 	.word	0x00000002
        /*0030*/ 	.string	""
        /*0030*/ 	.string	"ptxas"
        /*0030*/ 	.string	"Cuda compilation tools, release 13.0, V13.0.88"
        /*0030*/ 	.string	"Build cuda_13.0.r13.0/compiler.36424714_0"
        /*0030*/ 	.string	"-arch sm_90a -m 64 "



//--------------------- .note.nv.cuinfo           --------------------------
	.section	.note.nv.cuinfo,"",@"SHT_NOTE"
	.sectionflags	@"SHF_NOTE_NV_CUINFO"
        /*0018*/ 	.short	0x0002
        /*001a*/ 	.short	0x005a
        /*001c*/ 	.short	0x0082
	.zero		2


//--------------------- .nv.info                  --------------------------
	.section	.nv.info,"",@"SHT_CUDA_INFO"
	.align	4


	//----- nvinfo : EIATTR_REGCOUNT
	.align		4
        /*0000*/ 	.byte	0x04, 0x2f
        /*0002*/ 	.short	(.L_12 - .L_11)
	.align		4
.L_11:
        /*0004*/ 	.word	index@(_ZN7cutlass13device_kernelINS_4gemm6kernel13GemmUniversalIN4cute5tupleIJiiiiEEENS1_10collective13CollectiveMmaINS1_37MainloopSm90TmaGmmaWarpSpecializedFP8ILi6ENS5_IJNS4_1CILi1EEESB_SB_EEENS1_32KernelTmaWarpSpecializedPingpongEEENS5_IJNSA_ILi64EEENSA_ILi256EEENSA_ILi128EEEEEENS_12float_e5m2_tENS5_IJlSB_lEEESJ_SK_NS4_8TiledMMAINS4_8MMA_AtomIJNS4_4SM904GMMA31MMA_64x256x32_F32E5M2E5M2_SS_TNILNSO_7ScaleInE1ELSQ_1EEEEEENS4_6LayoutISC_NS5_IJNSA_ILi0EEESU_SU_EEEEENS5_IJNS4_10UnderscoreESX_SX_EEEEENS4_13SM90_TMA_LOADENS4_14ComposedLayoutINS4_7SwizzleILi3ELi4ELi3EEENS4_18smem_ptr_flag_bitsILi8EEENST_INS5_IJNSA_ILi8EEESH_EEENS5_IJSH_SB_EEEEEEEvNS4_8identityES10_S1A_vS1B_EENS_8epilogue10collective6detail29Sm90TmaWarpSpecializedAdapterINS1E_15DefaultEpilogueISJ_SK_SK_NS1D_6thread17LinearCombinationISJ_Li1EffLNS1I_9ScaleType4KindE0ELNS_15FloatRoundStyleE2ESJ_EENS1_15EpilogueDefaultEEEEEvvEEEEvNT_6ParamsE)
        /*0008*/ 	.word	0x000000a8


	//----- nvinfo : EIATTR_FRAME_SIZE
	.align		4
.L_12:
        /*000c*/ 	.byte	0x04, 0x11
        /*000e*/ 	.short	(.L_14 - .L_13)
	.align		4
.L_13:
        /*0010*/ 	.word	index@(_ZN7cutlass13device_kernelINS_4gemm6kernel13GemmUniversalIN4cute5tupleIJiiiiEEENS1_10collective13CollectiveMmaINS1_37MainloopSm90TmaGmmaWarpSpecializedFP8ILi6ENS5_IJNS4_1CILi1EEESB_SB_EEENS1_32KernelTmaWarpSpecializedPingpongEEENS5_IJNSA_ILi64EEENSA_ILi256EEENSA_ILi128EEEEEENS_12float_e5m2_tENS5_IJlSB_lEEESJ_SK_NS4_8TiledMMAINS4_8MMA_AtomIJNS4_4SM904GMMA31MMA_64x256x32_F32E5M2E5M2_SS_TNILNSO_7ScaleInE1ELSQ_1EEEEEENS4_6LayoutISC_NS5_IJNSA_ILi0EEESU_SU_EEEEENS5_IJNS4_10UnderscoreESX_SX_EEEEENS4_13SM90_TMA_LOADENS4_14ComposedLayoutINS4_7SwizzleILi3ELi4ELi3EEENS4_18smem_ptr_flag_bitsILi8EEENST_INS5_IJNSA_ILi8EEESH_EEENS5_IJSH_SB_EEEEEEEvNS4_8identityES10_S1A_vS1B_EENS_8epilogue10collective6detail29Sm90TmaWarpSpecializedAdapterINS1E_15DefaultEpilogueISJ_SK_SK_NS1D_6thread17LinearCombinationISJ_Li1EffLNS1I_9ScaleType4KindE0ELNS_15FloatRoundStyleE2ESJ_EENS1_15EpilogueDefaultEEEEEvvEEEEvNT_6ParamsE)
        /*0014*/ 	.word	0x00000108


	//----- nvinfo : EIATTR_MIN_STACK_SIZE
	.align		4
.L_14:
        /*0018*/ 	.byte	0x04, 0x12
        /*001a*/ 	.short	(.L_16 - .L_15)
	.align		4
.L_15:
        /*001c*/ 	.word	index@(_ZN7cutlass13device_kernelINS_4gemm6kernel13GemmUniversalIN4cute5tupleIJiiiiEEENS1_10collective13CollectiveMmaINS1_37MainloopSm90TmaGmmaWarpSpecializedFP8ILi6ENS5_IJNS4_1CILi1EEESB_SB_EEENS1_32KernelTmaWarpSpecializedPingpongEEENS5_IJNSA_ILi64EEENSA_ILi256EEENSA_ILi128EEEEEENS_12float_e5m2_tENS5_IJlSB_lEEESJ_SK_NS4_8TiledMMAINS4_8MMA_AtomIJNS4_4SM904GMMA31MMA_64x256x32_F32E5M2E5M2_SS_TNILNSO_7ScaleInE1ELSQ_1EEEEEENS4_6LayoutISC_NS5_IJNSA_ILi0EEESU_SU_EEEEENS5_IJNS4_10UnderscoreESX_SX_EEEEENS4_13SM90_TMA_LOADENS4_14ComposedLayoutINS4_7SwizzleILi3ELi4ELi3EEENS4_18smem_ptr_flag_bitsILi8EEENST_INS5_IJNSA_ILi8EEESH_EEENS5_IJSH_SB_EEEEEEEvNS4_8identityES10_S1A_vS1B_EENS_8epilogue10collective6detail29Sm90TmaWarpSpecializedAdapterINS1E_15DefaultEpilogueISJ_SK_SK_NS1D_6thread17LinearCombinationISJ_Li1EffLNS1I_9ScaleType4KindE0ELNS_15FloatRoundStyleE2ESJ_EENS1_15EpilogueDefaultEEEEEvvEEEEvNT_6ParamsE)
        /*0020*/ 	.word	0x00000108
.L_16:


//--------------------- .nv.compat                --------------------------
	.section	.nv.compat,"",@"SHT_CUDA_COMPAT_INFO"
	.align	4
        /*0000*/ 	.byte	0x02, 0x09, 0x01, 0x00, 0x02, 0x02, 0x04, 0x00, 0x02, 0x05, 0x05, 0x00, 0x03, 0x07, 0x01, 0x01
        /*0010*/ 	.byte	0x02, 0x03, 0x01, 0x00, 0x02, 0x06, 0x01, 0x00, 0x04, 0x0b, 0x08, 0x00, 0x00, 0x00, 0x00, 0x00
        /*0020*/ 	.byte	0x00, 0x00, 0x00, 0x00


//--------------------- .nv.info._ZN7cutlass13device_kernelINS_4gemm6kernel13GemmUniversalIN4cute5tupleIJiiiiEEENS1_10collective13CollectiveMmaINS1_37MainloopSm90TmaGmmaWarpSpecializedFP8ILi6ENS5_IJNS4_1CILi1EEESB_SB_EEENS1_32KernelTmaWarpSpecializedPingpongEEENS5_IJNSA_ILi64EEENSA_ILi256EEENSA_ILi128EEEEEENS_12float_e5m2_tENS5_IJlSB_lEEESJ_SK_NS4_8TiledMMAINS4_8MMA_AtomIJNS4_4SM904GMMA31MMA_64x256x32_F32E5M2E5M2_SS_TNILNSO_7ScaleInE1ELSQ_1EEEEEENS4_6LayoutISC_NS5_IJNSA_ILi0EEESU_SU_EEEEENS5_IJNS4_10UnderscoreESX_SX_EEEEENS4_13SM90_TMA_LOADENS4_14ComposedLayoutINS4_7SwizzleILi3ELi4ELi3EEENS4_18smem_ptr_flag_bitsILi8EEENST_INS5_IJNSA_ILi8EEESH_EEENS5_IJSH_SB_EEEEEEEvNS4_8identityES10_S1A_vS1B_EENS_8epilogue10collective6detail29Sm90TmaWarpSpecializedAdapterINS1E_15DefaultEpilogueISJ_SK_SK_NS1D_6thread17LinearCombinationISJ_Li1EffLNS1I_9ScaleType4KindE0ELNS_15FloatRoundStyleE2ESJ_EENS1_15EpilogueDefaultEEEEEvvEEEEvNT_6ParamsE --------------------------
	.section	.nv.info._ZN7cutlass13device_kernelINS_4gemm6kernel13GemmUniversalIN4cute5tupleIJiiiiEEENS1_10collective13CollectiveMmaINS1_37MainloopSm90TmaGmmaWarpSpecializedFP8ILi6ENS5_IJNS4_1CILi1EEESB_SB_EEENS1_32KernelTmaWarpSpecializedPingpongEEENS5_IJNSA_ILi64EEENSA_ILi256EEENSA_ILi128EEEEEENS_12float_e5m2_tENS5_IJlSB_lEEESJ_SK_NS4_8TiledMMAINS4_8MMA_AtomIJNS4_4SM904GMMA31MMA_64x256x32_F32E5M2E5M2_SS_TNILNSO_7ScaleInE1ELSQ_1EEEEEENS4_6LayoutISC_NS5_IJNSA_ILi0EEESU_SU_EEEEENS5_IJNS4_10UnderscoreESX_SX_EEEEENS4_13SM90_TMA_LOADENS4_14ComposedLayoutINS4_7SwizzleILi3ELi4ELi3EEENS4_18smem_ptr_flag_bitsILi8EEENST_INS5_IJNSA_ILi8EEESH_EEENS5_IJSH_SB_EEEEEEEvNS4_8identityES10_S1A_vS1B_EENS_8epilogue10collective6detail29Sm90TmaWarpSpecializedAdapterINS1E_15DefaultEpilogueISJ_SK_SK_NS1D_6thread17LinearCombinationISJ_Li1EffLNS1I_9ScaleType4KindE0ELNS_15FloatRoundStyleE2ESJ_EENS1_15EpilogueDefaultEEEEEvvEEEEvNT_6ParamsE,"",@"SHT_CUDA_INFO"
	.sectionflags	@""
	.align	4


	//----- nvinfo : EIATTR_CUDA_API_VERSION
	.align		4
        /*0000*/ 	.byte	0x04, 0x37
        /*0002*/ 	.short	(.L_18 - .L_17)
.L_17:
        /*0004*/ 	.word	0x00000082


	//----- nvinfo : EIATTR_KPARAM_INFO
	.align		4
.L_18:
        /*0008*/ 	.byte	0x04, 0x17
        /*000a*/ 	.short	(.L_20 - .L_19)
.L_19:
        /*000c*/ 	.word	0x00000000
        /*0010*/ 	.short	0x0000
        /*0012*/ 	.short	0x0070
        /*0014*/ 	.byte	0x00, 0xf0, 0x01, 0x10


	//----- nvinfo : EIATTR_SPARSE_MMA_MASK
	.align		4
.L_20:
        /*0018*/ 	.byte	0x03, 0x50
        /*001a*/ 	.short	0x0000


	//----- nvinfo : EIATTR_MAXREG_COUNT
	.align		4
        /*001c*/ 	.byte	0x03, 0x1b
        /*001e*/ 	.short	0x00a8


	//----- nvinfo : EIATTR_NUM_BARRIERS
	.align		4
        /*0020*/ 	.byte	0x02, 0x4c
        /*0022*/ 	.byte	0x01
	.zero		1


	//----- nvinfo : EIATTR_ANNOTATIONS
	.align		4
        /*0024*/ 	.byte	0x04, 0x55
        /*0026*/ 	.short	(.L_22 - .L_21)


	//   ....[0]....
.L_21:
        /*0028*/ 	.word	0x00000001
        /*002c*/ 	.byte	0x90, 0x0b, 0x00, 0x00, 0x01, 0x00, 0x00, 0x00, 0xc0, 0x0b, 0x00, 0x00, 0x01, 0x00, 0x00, 0x00
        /* <DEDUP_REMOVED lines=203> */
        /*0cec*/ 	.byte	0xc0, 0x01, 0x01, 0x00


	//----- nvinfo : EIATTR_MERCURY_ISA_VERSION
	.align		4
.L_22:
        /*0cf0*/ 	.byte	0x03, 0x5f
        /*0cf2*/ 	.short	0x0101


	//----- nvinfo : EIATTR_INT_WARP_WIDE_INSTR_OFFSETS
	.align		4
        /*0cf4*/ 	.byte	0x04, 0x31
        /*0cf6*/ 	.short	(.L_24 - .L_23)


	//   ....[0]....
.L_23:
        /*0cf8*/ 	.word	0x000004f0


	//   ....[1]....
        /*0cfc*/ 	.word	0x00000500


	//   ....[2]....
        /*0d00*/ 	.word	0x00000570


	//   ....[3]....
        /*0d04*/ 	.word	0x00000580


	//   ....[4]....
        /*0d08*/ 	.word	0x00000590


	//   ....[5]....
        /*0d0c*/ 	.word	0x000005b0


	//   ....[6]....
        /*0d10*/ 	.word	0x00000610


	//   ....[7]....
        /*0d14*/ 	.word	0x00000630


	//----- nvinfo : EIATTR_COOP_GROUP_MASK_REGIDS
	.align		4
.L_24:
        /*0d18*/ 	.byte	0x04, 0x29
        /*0d1a*/ 	.short	(.L_26 - .L_25)


	//   ....[0]....
.L_25:
        /*0d1c*/ 	.word	0xffffffff


	//   ....[1]....
        /*0d20*/ 	.word	0xffffffff


	//   ....[2]....
        /*0d24*/ 	.word	0xffffffff


	//   ....[3]....
        /*0d28*/ 	.word	0xffffffff


	//   ....[4]....
        /*0d2c*/ 	.word	0xffffffff


	//   ....[5]....
        /*0d30*/ 	.word	0xffffffff


	//----- nvinfo : EIATTR_COOP_GROUP_INSTR_OFFSETS
	.align		4
.L_26:
        /*0d34*/ 	.byte	0x04, 0x28
        /*0d36*/ 	.short	(.L_28 - .L_27)


	//   ....[0]....
.L_27:
        /*0d38*/ 	.word	0x00000060


	//   ....[1]....
        /*0d3c*/ 	.word	0x00000090


	//   ....[2]....
        /*0d40*/ 	.word	0x00000190


	//   ....[3]....
        /*0d44*/ 	.word	0x000003e0


	//   ....[4]....
        /*0d48*/ 	.word	0x00000420


	//   ....[5]....
        /*0d4c*/ 	.word	0x00000460


	//----- nvinfo : EIATTR_REG_RECONFIG
	.align		4
.L_28:
        /*0d50*/ 	.byte	0x01, 0x54
	.zero		2


	//----- nvinfo : EIATTR_MBARRIER_INSTR_OFFSETS
	.align		4
        /*0d54*/ 	.byte	0x04, 0x39
        /*0d56*/ 	.short	(.L_30 - .L_29)


	//   ....[0]....
.L_29:
        /*0d58*/ 	.word	0x00000310
        /*0d5c*/ 	.word	0x000000ff
        /*0d60*/ 	.word	0x00000000
        /*0d64*/ 	.short	0x0100
        /*0d66*/ 	.byte	0x07
	.zero		1


	//   ....[1]....
        /*0d68*/ 	.word	0x00000320
        /*0d6c*/ 	.word	0x000000ff
        /*0d70*/ 	.word	0x00000030
        /*0d74*/ 	.short	0x0100
        /*0d76*/ 	.byte	0x07
	.zero		1


	//   ....[2]....
        /*0d78*/ 	.word	0x00000330
        /*0d7c*/ 	.word	0x000000ff
        /*0d80*/ 	.word	0x00000008
        /*0d84*/ 	.short	0x0100
        /*0d86*/ 	.byte	0x07
	.zero		1


	//   ....[3]....
        /*0d88*/ 	.word	0x00000340
        /*0d8c*/ 	.word	0x000000ff
        /*0d90*/ 	.word	0x00000038
        /*0d94*/ 	.short	0x0100
        /*0d96*/ 	.byte	0x07
	.zero		1


	//   ....[4]....
        /*0d98*/ 	.word	0x00000350
        /*0d9c*/ 	.word	0x000000ff
        /*0da0*/ 	.word	0x00000010
        /*0da4*/ 	.short	0x0100
        /*0da6*/ 	.byte	0x07
	.zero		1


	//   ....[5]....
        /*0da8*/ 	.word	0x00000360
        /*0dac*/ 	.word	0x000000ff
        /*0db0*/ 	.word	0x00000040
        /*0db4*/ 	.short	0x0100
        /*0db6*/ 	.byte	0x07
	.zero		1


	//   ....[6]....
        /*0db8*/ 	.word	0x00000370
        /*0dbc*/ 	.word	0x000000ff
        /*0dc0*/ 	.word	0x00000018
        /*0dc4*/ 	.short	0x0100
        /*0dc6*/ 	.byte	0x07
	.zero		1


	//   ....[7]....
        /*0dc8*/ 	.word	0x00000380
        /*0dcc*/ 	.word	0x000000ff
        /*0dd0*/ 	.word	0x00000048
        /*0dd4*/ 	.short	0x0100
        /*0dd6*/ 	.byte	0x07
	.zero		1


	//   ....[8]....
        /*0dd8*/ 	.word	0x00000390
        /*0ddc*/ 	.word	0x000000ff
        /*0de0*/ 	.word	0x00000020
        /*0de4*/ 	.short	0x0100
        /*0de6*/ 	.byte	0x07
	.zero		1


	//   ....[9]....
        /*0de8*/ 	.word	0x000003a0
        /*0dec*/ 	.word	0x000000ff
        /*0df0*/ 	.word	0x00000050
        /*0df4*/ 	.short	0x0100
        /*0df6*/ 	.byte	0x07
	.zero		1


	//   ....[10]....
        /*0df8*/ 	.word	0x000003b0
        /*0dfc*/ 	.word	0x000000ff
        /*0e00*/ 	.word	0x00000028
        /*0e04*/ 	.short	0x0100
        /*0e06*/ 	.byte	0x07
	.zero		1


	//   ....[11]....
        /*0e08*/ 	.word	0x000003c0
        /*0e0c*/ 	.word	0x000000ff
        /*0e10*/ 	.word	0x00000058
        /*0e14*/ 	.short	0x0100
        /*0e16*/ 	.byte	0x07
	.zero		1


	//   ....[12]....
        /*0e18*/ 	.word	0x00000650
        /*0e1c*/ 	.word	0x000000ff
        /*0e20*/ 	.word	0x00000090
        /*0e24*/ 	.short	0x0100
        /*0e26*/ 	.byte	0x07
	.zero		1


	//   ....[13]....
        /*0e28*/ 	.word	0x00000660
        /*0e2c*/ 	.word	0x000000ff
        /*0e30*/ 	.word	0x00000098
        /*0e34*/ 	.short	0x0100
        /*0e36*/ 	.byte	0x07
	.zero		1


	//   ....[14]....
        /*0e38*/ 	.word	0x000006a0
        /*0e3c*/ 	.word	0x000000ff
        /*0e40*/ 	.word	0x00000070
        /*0e44*/ 	.short	0x0100
        /*0e46*/ 	.byte	0x0a
	.zero		1


	//   ....[15]....
        /*0e48*/ 	.word	0x000006c0
        /*0e4c*/ 	.word	0x000000ff
        /*0e50*/ 	.word	0x00000078
        /*0e54*/ 	.short	0x0100
        /*0e56*/ 	.byte	0x0a
	.zero		1


	//   ....[16]....
        /*0e58*/ 	.word	0x000006d0
        /*0e5c*/ 	.word	0x000000ff
        /*0e60*/ 	.word	0x00000080
        /*0e64*/ 	.short	0x0100
        /*0e66*/ 	.byte	0x0a
	.zero		1


	//   ....[17]....
        /*0e68*/ 	.word	0x000006e0
        /*0e6c*/ 	.word	0x000000ff
        /*0e70*/ 	.word	0x00000088
        /*0e74*/ 	.short	0x0100
        /*0e76*/ 	.byte	0x0a
	.zero		1


	//   ....[18]....
        /*0e78*/ 	.word	0x000015f0
        /*0e7c*/ 	.word	0x000000ff
        /*0e80*/ 	.word	0xfffffff8
        /*0e84*/ 	.short	0x010a
        /*0e86*/ 	.byte	0x12
	.zero		1


	//   ....[19]....
        /*0e88*/ 	.word	0x00001fc0
        /*0e8c*/ 	.word	0x000000ff
        /*0e90*/ 	.word	0x00000000
        /*0e94*/ 	.short	0x010a
        /*0e96*/ 	.byte	0x06
	.zero		1


	//   ....[20]....
        /*0e98*/ 	.word	0x00002000
        /*0e9c*/ 	.word	0x000000ff
        /*0ea0*/ 	.word	0x00000000
        /*0ea4*/ 	.short	0x010a
        /*0ea6*/ 	.byte	0x06
	.zero		1


	//   ....[21]....
        /*0ea8*/ 	.word	0x000032a0
        /*0eac*/ 	.word	0x000000ff
        /*0eb0*/ 	.word	0x00000000
        /*0eb4*/ 	.short	0x010a
        /*0eb6*/ 	.byte	0x09
	.zero		1


	//   ....[22]....
        /*0eb8*/ 	.word	0x000032e0
        /*0ebc*/ 	.word	0x000000ff
        /*0ec0*/ 	.word	0x00000000
        /*0ec4*/ 	.short	0x010a
        /*0ec6*/ 	.byte	0x09
	.zero		1


	//   ....[23]....
        /*0ec8*/ 	.word	0x000043e0
        /*0ecc*/ 	.word	0x000000ff
        /*0ed0*/ 	.word	0x00000000
        /*0ed4*/ 	.short	0x0101
        /*0ed6*/ 	.byte	0x08
	.zero		1


	//   ....[24]....
        /*0ed8*/ 	.word	0x00005450
        /*0edc*/ 	.word	0x000000e5
        /*0ee0*/ 	.word	0x00000000
        /*0ee4*/ 	.short	0x0101
        /*0ee6*/ 	.byte	0x1c
	.zero		1


	//   ....[25]....
        /*0ee8*/ 	.word	0x00005570
        /*0eec*/ 	.word	0x000000ff
        /*0ef0*/ 	.word	0x00000000
        /*0ef4*/ 	.short	0x0101
        /*0ef6*/ 	.byte	0x08
	.zero		1


	//   ....[26]....
        /*0ef8*/ 	.word	0x00005620
        /*0efc*/ 	.word	0x000000ff
        /*0f00*/ 	.word	0x00000008
        /*0f04*/ 	.short	0x010a
        /*0f06*/ 	.byte	0x12
	.zero		1


	//   ....[27]....
        /*0f08*/ 	.word	0x0000e7f0
        /*0f0c*/ 	.word	0x00000003
        /*0f10*/ 	.word	0x00000000
        /*0f14*/ 	.short	0x0101
        /*0f16*/ 	.byte	0x1c
	.zero		1


	//   ....[28]....
        /*0f18*/ 	.word	0x0000f1f0
        /*0f1c*/ 	.word	0x0000000b
        /*0f20*/ 	.word	0x00000030
        /*0f24*/ 	.short	0x010a
        /*0f26*/ 	.byte	0x3f
	.zero		1


	//   ....[29]....
        /*0f28*/ 	.word	0x0000f5a0
        /*0f2c*/ 	.word	0x00000004
        /*0f30*/ 	.word	0x00000098
        /*0f34*/ 	.short	0x0101
        /*0f36*/ 	.byte	0x3f
	.zero		1


	//   ....[30]....
        /*0f38*/ 	.word	0x0000fd90
        /*0f3c*/ 	.word	0x00000007
        /*0f40*/ 	.word	0x00000000
        /*0f44*/ 	.short	0x010a
        /*0f46*/ 	.byte	0x3f
	.zero		1


	//   ....[31]....
        /*0f48*/ 	.word	0x0000fe10
        /*0f4c*/ 	.word	0x00000009
        /*0f50*/ 	.word	0x00000000
        /*0f54*/ 	.short	0x010a
        /*0f56*/ 	.byte	0x3f
	.zero		1


	//   ....[32]....
        /*0f58*/ 	.word	0x0000fea0
        /*0f5c*/ 	.word	0x00000006
        /*0f60*/ 	.word	0x00000000
        /*0f64*/ 	.short	0x010a
        /*0f66*/ 	.byte	0x3f
	.zero		1


	//   ....[33]....
        /*0f68*/ 	.word	0x0000ff30
        /*0f6c*/ 	.word	0x00000009
        /*0f70*/ 	.word	0x00000000
        /*0f74*/ 	.short	0x010a
        /*0f76*/ 	.byte	0x3f
	.zero		1


	//   ....[34]....
        /*0f78*/ 	.word	0x0000ffc0
        /*0f7c*/ 	.word	0x00000006
        /*0f80*/ 	.word	0x00000000
        /*0f84*/ 	.short	0x010a
        /*0f86*/ 	.byte	0x3f
	.zero		1


	//   ....[35]....
        /*0f88*/ 	.word	0x00010050
        /*0f8c*/ 	.word	0x00000003
        /*0f90*/ 	.word	0x00000000
        /*0f94*/ 	.short	0x010a
        /*0f96*/ 	.byte	0x3f
	.zero		1


	//   ....[36]....
        /*0f98*/ 	.word	0x000100c0
        /*0f9c*/ 	.word	0x00000003
        /*0fa0*/ 	.word	0xfffffff8
        /*0fa4*/ 	.short	0x010a
        /*0fa6*/ 	.byte	0x3f
	.zero		1


	//   ....[37]....
        /*0fa8*/ 	.word	0x00010120
        /*0fac*/ 	.word	0x00000003
        /*0fb0*/ 	.word	0x00000000
        /*0fb4*/ 	.short	0x010a
        /*0fb6*/ 	.byte	0x3f
	.zero		1


	//   ....[38]....
        /*0fb8*/ 	.word	0x00010190
        /*0fbc*/ 	.word	0x00000000
        /*0fc0*/ 	.word	0x00000000
        /*0fc4*/ 	.short	0x010a
        /*0fc6*/ 	.byte	0x3f
	.zero		1


	//   ....[39]....
        /*0fc8*/ 	.word	0x00010200
        /*0fcc*/ 	.word	0x00000019
        /*0fd0*/ 	.word	0x00000008
        /*0fd4*/ 	.short	0x010a
        /*0fd6*/ 	.byte	0x3f
	.zero		1


	//   ....[40]....
        /*0fd8*/ 	.word	0x000102d0
        /*0fdc*/ 	.word	0x0000000b
        /*0fe0*/ 	.word	0x00000030
        /*0fe4*/ 	.short	0x010a
        /*0fe6*/ 	.byte	0x3f
	.zero		1


	//   ....[41]....
        /*0fe8*/ 	.word	0x000103b0
        /*0fec*/ 	.word	0x00000007
        /*0ff0*/ 	.word	0x00000000
        /*0ff4*/ 	.short	0x010a
        /*0ff6*/ 	.byte	0x3f
	.zero		1


	//   ....[42]....
        /*0ff8*/ 	.word	0x00010400
        /*0ffc*/ 	.word	0x00000009
        /*1000*/ 	.word	0x00000000
        /*1004*/ 	.short	0x010a
        /*1006*/ 	.byte	0x3f
	.zero		1


	//   ....[43]....
        /*1008*/ 	.word	0x00010450
        /*100c*/ 	.word	0x00000006
        /*1010*/ 	.word	0x00000000
        /*1014*/ 	.short	0x010a
        /*1016*/ 	.byte	0x3f
	.zero		1


	//   ....[44]....
        /*1018*/ 	.word	0x000104a0
        /*101c*/ 	.word	0x00000009
        /*1020*/ 	.word	0x00000000
        /*1024*/ 	.short	0x010a
        /*1026*/ 	.byte	0x3f
	.zero		1


	//   ....[45]....
        /*1028*/ 	.word	0x000104f0
        /*102c*/ 	.word	0x00000006
        /*1030*/ 	.word	0x00000000
        /*1034*/ 	.short	0x010a
        /*1036*/ 	.byte	0x3f
	.zero		1


	//----- nvinfo : EIATTR_NUM_MBARRIERS
	.align		4
.L_30:
        /*1038*/ 	.byte	0x03, 0x38
        /*103a*/ 	.short	0x0012


	//----- nvinfo : EIATTR_EXIT_INSTR_OFFSETS
	.align		4
        /*103c*/ 	.byte	0x04, 0x1c
        /*103e*/ 	.short	(.L_32 - .L_31)


	//   ....[0]....
.L_31:
        /*1040*/ 	.word	0x000012f0


	//   ....[1]....
        /*1044*/ 	.word	0x00001350


	//   ....[2]....
        /*1048*/ 	.word	0x0000ef00


	//   ....[3]....
        /*104c*/ 	.word	0x0000ef30


	//   ....[4]....
        /*1050*/ 	.word	0x000100a0


	//----- nvinfo : EIATTR_MAX_THREADS
	.align		4
.L_32:
        /*1054*/ 	.byte	0x04, 0x05
        /*1056*/ 	.short	(.L_34 - .L_33)
.L_33:
        /*1058*/ 	.word	0x00000180
        /*105c*/ 	.word	0x00000001
        /*1060*/ 	.word	0x00000001


	//----- nvinfo : EIATTR_CRS_STACK_SIZE
	.align		4
.L_34:
        /*1064*/ 	.byte	0x04, 0x1e
        /*1066*/ 	.short	(.L_36 - .L_35)
.L_35:
        /*1068*/ 	.word	0x00000000


	//----- nvinfo : EIATTR_CBANK_PARAM_SIZE
	.align		4
.L_36:
        /*106c*/ 	.byte	0x03, 0x19
        /*106e*/ 	.short	0x0470


	//----- nvinfo : EIATTR_PARAM_CBANK
	.align		4
        /*1070*/ 	.byte	0x04, 0x0a
        /*1072*/ 	.short	(.L_38 - .L_37)
	.align		4
.L_37:
        /*1074*/ 	.word	index@(.nv.constant0._ZN7cutlass13device_kernelINS_4gemm6kernel13GemmUniversalIN4cute5tupleIJiiiiEEENS1_10collective13CollectiveMmaINS1_37MainloopSm90TmaGmmaWarpSpecializedFP8ILi6ENS5_IJNS4_1CILi1EEESB_SB_EEENS1_32KernelTmaWarpSpecializedPingpongEEENS5_IJNSA_ILi64EEENSA_ILi256EEENSA_ILi128EEEEEENS_12float_e5m2_tENS5_IJlSB_lEEESJ_SK_NS4_8TiledMMAINS4_8MMA_AtomIJNS4_4SM904GMMA31MMA_64x256x32_F32E5M2E5M2_SS_TNILNSO_7ScaleInE1ELSQ_1EEEEEENS4_6LayoutISC_NS5_IJNSA_ILi0EEESU_SU_EEEEENS5_IJNS4_10UnderscoreESX_SX_EEEEENS4_13SM90_TMA_LOADENS4_14ComposedLayoutINS4_7SwizzleILi3ELi4ELi3EEENS4_18smem_ptr_flag_bitsILi8EEENST_INS5_IJNSA_ILi8EEESH_EEENS5_IJSH_SB_EEEEEEEvNS4_8identityES10_S1A_vS1B_EENS_8epilogue10collective6detail29Sm90TmaWarpSpecializedAdapterINS1E_15DefaultEpilogueISJ_SK_SK_NS1D_6thread17LinearCombinationISJ_Li1EffLNS1I_9ScaleType4KindE0ELNS_15FloatRoundStyleE2ESJ_EENS1_15EpilogueDefaultEEEEEvvEEEEvNT_6ParamsE)
        /*1078*/ 	.short	0x0210
        /*107a*/ 	.short	0x0470


	//----- nvinfo : EIATTR_SW_WAR
	.align		4
.L_38:
        /*107c*/ 	.byte	0x04, 0x36
        /*107e*/ 	.short	(.L_40 - .L_39)
.L_39:
        /*1080*/ 	.word	0x00000008
.L_40:


//--------------------- .nv.callgraph             --------------------------
	.section	.nv.callgraph,"",@"SHT_CUDA_CALLGRAPH"
	.align	4
	.sectionentsize	8
	.align		4
        /*0000*/ 	.word	0x00000000
	.align		4
        /*0004*/ 	.word	0xffffffff
	.align		4
        /*0008*/ 	.word	0x00000000
	.align		4
        /*000c*/ 	.word	0xfffffffe
	.align		4
        /*0010*/ 	.word	0x00000000
	.align		4
        /*0014*/ 	.word	0xfffffffd
	.align		4
        /*0018*/ 	.word	0x00000000
	.align		4
        /*001c*/ 	.word	0xfffffffc


//--------------------- .nv.constant4             --------------------------
	.section	.nv.constant4,"a",@progbits
	.align	8
	.align		8
.nv.constant4:
        /*0000*/ 	.dword	_ZN40_INTERNAL_c19aa829_4_k_cu_62567bf8_245464cuda3std3__45__cpo5beginE
	.align		8
        /*0008*/ 	.dword	_ZN40_INTERNAL_c19aa829_4_k_cu_62567bf8_245464cuda3std3__45__cpo3endE
	.align		8
        /*0010*/ 	.dword	_ZN40_INTERNAL_c19aa829_4_k_cu_62567bf8_245464cuda3std3__45__cpo6cbeginE
	.align		8
        /*0018*/ 	.dword	_ZN40_INTERNAL_c19aa829_4_k_cu_62567bf8_245464cuda3std3__45__cpo4cendE
	.align		8
        /*0020*/ 	.dword	_ZN40_INTERNAL_c19aa829_4_k_cu_62567bf8_245464cuda3std3__442_GLOBAL__N__c19aa829_4_k_cu_62567bf8_245466ignoreE
	.align		8
        /*0028*/ 	.dword	_ZN40_INTERNAL_c19aa829_4_k_cu_62567bf8_245464cuda3std3__419piecewise_constructE
	.align		8
        /*0030*/ 	.dword	_ZN40_INTERNAL_c19aa829_4_k_cu_62567bf8_245464cuda3std3__48in_placeE
	.align		8
        /*0038*/ 	.dword	_ZN40_INTERNAL_c19aa829_4_k_cu_62567bf8_245464cuda3std6ranges3__45__cpo4swapE
	.align		8
        /*0040*/ 	.dword	_ZN40_INTERNAL_c19aa829_4_k_cu_62567bf8_245464cuda3std6ranges3__45__cpo9iter_moveE
	.align		8
        /*0048*/ 	.dword	_ZN40_INTERNAL_c19aa829_4_k_cu_62567bf8_245464cute7productE
	.align		8
        /*0050*/ 	.dword	_ZN40_INTERNAL_c19aa829_4_k_cu_62567bf8_245464cute1_E


//--------------------- .text._ZN7cutlass13device_kernelINS_4gemm6kernel13GemmUniversalIN4cute5tupleIJiiiiEEENS1_10collective13CollectiveMmaINS1_37MainloopSm90TmaGmmaWarpSpecializedFP8ILi6ENS5_IJNS4_1CILi1EEESB_SB_EEENS1_32KernelTmaWarpSpecializedPingpongEEENS5_IJNSA_ILi64EEENSA_ILi256EEENSA_ILi128EEEEEENS_12float_e5m2_tENS5_IJlSB_lEEESJ_SK_NS4_8TiledMMAINS4_8MMA_AtomIJNS4_4SM904GMMA31MMA_64x256x32_F32E5M2E5M2_SS_TNILNSO_7ScaleInE1ELSQ_1EEEEEENS4_6LayoutISC_NS5_IJNSA_ILi0EEESU_SU_EEEEENS5_IJNS4_10UnderscoreESX_SX_EEEEENS4_13SM90_TMA_LOADENS4_14ComposedLayoutINS4_7SwizzleILi3ELi4ELi3EEENS4_18smem_ptr_flag_bitsILi8EEENST_INS5_IJNSA_ILi8EEESH_EEENS5_IJSH_SB_EEEEEEEvNS4_8identityES10_S1A_vS1B_EENS_8epilogue10collective6detail29Sm90TmaWarpSpecializedAdapterINS1E_15DefaultEpilogueISJ_SK_SK_NS1D_6thread17LinearCombinationISJ_Li1EffLNS1I_9ScaleType4KindE0ELNS_15FloatRoundStyleE2ESJ_EENS1_15EpilogueDefaultEEEEEvvEEEEvNT_6ParamsE --------------------------
	.section	.text._ZN7cutlass13device_kernelINS_4gemm6kernel13GemmUniversalIN4cute5tupleIJiiiiEEENS1_10collective13CollectiveMmaINS1_37MainloopSm90TmaGmmaWarpSpecializedFP8ILi6ENS5_IJNS4_1CILi1EEESB_SB_EEENS1_32KernelTmaWarpSpecializedPingpongEEENS5_IJNSA_ILi64EEENSA_ILi256EEENSA_ILi128EEEEEENS_12float_e5m2_tENS5_IJlSB_lEEESJ_SK_NS4_8TiledMMAINS4_8MMA_AtomIJNS4_4SM904GMMA31MMA_64x256x32_F32E5M2E5M2_SS_TNILNSO_7ScaleInE1ELSQ_1EEEEEENS4_6LayoutISC_NS5_IJNSA_ILi0EEESU_SU_EEEEENS5_IJNS4_10UnderscoreESX_SX_EEEEENS4_13SM90_TMA_LOADENS4_14ComposedLayoutINS4_7SwizzleILi3ELi4ELi3EEENS4_18smem_ptr_flag_bitsILi8EEENST_INS5_IJNSA_ILi8EEESH_EEENS5_IJSH_SB_EEEEEEEvNS4_8identityES10_S1A_vS1B_EENS_8epilogue10collective6detail29Sm90TmaWarpSpecializedAdapterINS1E_15DefaultEpilogueISJ_SK_SK_NS1D_6thread17LinearCombinationISJ_Li1EffLNS1I_9ScaleType4KindE0ELNS_15FloatRoundStyleE2ESJ_EENS1_15EpilogueDefaultEEEEEvvEEEEvNT_6ParamsE,"ax",@progbits
	.align	128
.text._ZN7cutlass13device_kernelINS_4gemm6kernel13GemmUniversalIN4cute5tupleIJiiiiEEENS1_10collective13CollectiveMmaINS1_37MainloopSm90TmaGmmaWarpSpecializedFP8ILi6ENS5_IJNS4_1CILi1EEESB_SB_EEENS1_32KernelTmaWarpSpecializedPingpongEEENS5_IJNSA_ILi64EEENSA_ILi256EEENSA_ILi128EEEEEENS_12float_e5m2_tENS5_IJlSB_lEEESJ_SK_NS4_8TiledMMAINS4_8MMA_AtomIJNS4_4SM904GMMA31MMA_64x256x32_F32E5M2E5M2_SS_TNILNSO_7ScaleInE1ELSQ_1EEEEEENS4_6LayoutISC_NS5_IJNSA_ILi0EEESU_SU_EEEEENS5_IJNS4_10UnderscoreESX_SX_EEEEENS4_13SM90_TMA_LOADENS4_14ComposedLayoutINS4_7SwizzleILi3ELi4ELi3EEENS4_18smem_ptr_flag_bitsILi8EEENST_INS5_IJNSA_ILi8EEESH_EEENS5_IJSH_SB_EEEEEEEvNS4_8identityES10_S1A_vS1B_EENS_8epilogue10collective6detail29Sm90TmaWarpSpecializedAdapterINS1E_15DefaultEpilogueISJ_SK_SK_NS1D_6thread17LinearCombinationISJ_Li1EffLNS1I_9ScaleType4KindE0ELNS_15FloatRoundStyleE2ESJ_EENS1_15EpilogueDefaultEEEEEvvEEEEvNT_6ParamsE:
        .type           _ZN7cutlass13device_kernelINS_4gemm6kernel13GemmUniversalIN4cute5tupleIJiiiiEEENS1_10collective13CollectiveMmaINS1_37MainloopSm90TmaGmmaWarpSpecializedFP8ILi6ENS5_IJNS4_1CILi1EEESB_SB_EEENS1_32KernelTmaWarpSpecializedPingpongEEENS5_IJNSA_ILi64EEENSA_ILi256EEENSA_ILi128EEEEEENS_12float_e5m2_tENS5_IJlSB_lEEESJ_SK_NS4_8TiledMMAINS4_8MMA_AtomIJNS4_4SM904GMMA31MMA_64x256x32_F32E5M2E5M2_SS_TNILNSO_7ScaleInE1ELSQ_1EEEEEENS4_6LayoutISC_NS5_IJNSA_ILi0EEESU_SU_EEEEENS5_IJNS4_10UnderscoreESX_SX_EEEEENS4_13SM90_TMA_LOADENS4_14ComposedLayoutINS4_7SwizzleILi3ELi4ELi3EEENS4_18smem_ptr_flag_bitsILi8EEENST_INS5_IJNSA_ILi8EEESH_EEENS5_IJSH_SB_EEEEEEEvNS4_8identityES10_S1A_vS1B_EENS_8epilogue10collective6detail29Sm90TmaWarpSpecializedAdapterINS1E_15DefaultEpilogueISJ_SK_SK_NS1D_6thread17LinearCombinationISJ_Li1EffLNS1I_9ScaleType4KindE0ELNS_15FloatRoundStyleE2ESJ_EENS1_15EpilogueDefaultEEEEEvvEEEEvNT_6ParamsE,@function
        .size           _ZN7cutlass13device_kernelINS_4gemm6kernel13GemmUniversalIN4cute5tupleIJiiiiEEENS1_10collective13CollectiveMmaINS1_37MainloopSm90TmaGmmaWarpSpecializedFP8ILi6ENS5_IJNS4_1CILi1EEESB_SB_EEENS1_32KernelTmaWarpSpecializedPingpongEEENS5_IJNSA_ILi64EEENSA_ILi256EEENSA_ILi128EEEEEENS_12float_e5m2_tENS5_IJlSB_lEEESJ_SK_NS4_8TiledMMAINS4_8MMA_AtomIJNS4_4SM904GMMA31MMA_64x256x32_F32E5M2E5M2_SS_TNILNSO_7ScaleInE1ELSQ_1EEEEEENS4_6LayoutISC_NS5_IJNSA_ILi0EEESU_SU_EEEEENS5_IJNS4_10UnderscoreESX_SX_EEEEENS4_13SM90_TMA_LOADENS4_14ComposedLayoutINS4_7SwizzleILi3ELi4ELi3EEENS4_18smem_ptr_flag_bitsILi8EEENST_INS5_IJNSA_ILi8EEESH_EEENS5_IJSH_SB_EEEEEEEvNS4_8identityES10_S1A_vS1B_EENS_8epilogue10collective6detail29Sm90TmaWarpSpecializedAdapterINS1E_15DefaultEpilogueISJ_SK_SK_NS1D_6thread17LinearCombinationISJ_Li1EffLNS1I_9ScaleType4KindE0ELNS_15FloatRoundStyleE2ESJ_EENS1_15EpilogueDefaultEEEEEvvEEEEvNT_6ParamsE,(.L_x_336 - _ZN7cutlass13device_kernelINS_4gemm6kernel13GemmUniversalIN4cute5tupleIJiiiiEEENS1_10collective13CollectiveMmaINS1_37MainloopSm90TmaGmmaWarpSpecializedFP8ILi6ENS5_IJNS4_1CILi1EEESB_SB_EEENS1_32KernelTmaWarpSpecializedPingpongEEENS5_IJNSA_ILi64EEENSA_ILi256EEENSA_ILi128EEEEEENS_12float_e5m2_tENS5_IJlSB_lEEESJ_SK_NS4_8TiledMMAINS4_8MMA_AtomIJNS4_4SM904GMMA31MMA_64x256x32_F32E5M2E5M2_SS_TNILNSO_7ScaleInE1ELSQ_1EEEEEENS4_6LayoutISC_NS5_IJNSA_ILi0EEESU_SU_EEEEENS5_IJNS4_10UnderscoreESX_SX_EEEEENS4_13SM90_TMA_LOADENS4_14ComposedLayoutINS4_7SwizzleILi3ELi4ELi3EEENS4_18smem_ptr_flag_bitsILi8EEENST_INS5_IJNSA_ILi8EEESH_EEENS5_IJSH_SB_EEEEEEEvNS4_8identityES10_S1A_vS1B_EENS_8epilogue10collective6detail29Sm90TmaWarpSpecializedAdapterINS1E_15DefaultEpilogueISJ_SK_SK_NS1D_6thread17LinearCombinationISJ_Li1EffLNS1I_9ScaleType4KindE0ELNS_15FloatRoundStyleE2ESJ_EENS1_15EpilogueDefaultEEEEEvvEEEEvNT_6ParamsE)
        .other          _ZN7cutlass13device_kernelINS_4gemm6kernel13GemmUniversalIN4cute5tupleIJiiiiEEENS1_10collective13CollectiveMmaINS1_37MainloopSm90TmaGmmaWarpSpecializedFP8ILi6ENS5_IJNS4_1CILi1EEESB_SB_EEENS1_32KernelTmaWarpSpecializedPingpongEEENS5_IJNSA_ILi64EEENSA_ILi256EEENSA_ILi128EEEEEENS_12float_e5m2_tENS5_IJlSB_lEEESJ_SK_NS4_8TiledMMAINS4_8MMA_AtomIJNS4_4SM904GMMA31MMA_64x256x32_F32E5M2E5M2_SS_TNILNSO_7ScaleInE1ELSQ_1EEEEEENS4_6LayoutISC_NS5_IJNSA_ILi0EEESU_SU_EEEEENS5_IJNS4_10UnderscoreESX_SX_EEEEENS4_13SM90_TMA_LOADENS4_14ComposedLayoutINS4_7SwizzleILi3ELi4ELi3EEENS4_18smem_ptr_flag_bitsILi8EEENST_INS5_IJNSA_ILi8EEESH_EEENS5_IJSH_SB_EEEEEEEvNS4_8identityES10_S1A_vS1B_EENS_8epilogue10collective6detail29Sm90TmaWarpSpecializedAdapterINS1E_15DefaultEpilogueISJ_SK_SK_NS1D_6thread17LinearCombinationISJ_Li1EffLNS1I_9ScaleType4KindE0ELNS_15FloatRoundStyleE2ESJ_EENS1_15EpilogueDefaultEEEEEvvEEEEvNT_6ParamsE,@"STO_CUDA_ENTRY STV_DEFAULT"
_ZN7cutlass13device_kernelINS_4gemm6kernel13GemmUniversalIN4cute5tupleIJiiiiEEENS1_10collective13CollectiveMmaINS1_37MainloopSm90TmaGmmaWarpSpecializedFP8ILi6ENS5_IJNS4_1CILi1EEESB_SB_EEENS1_32KernelTmaWarpSpecializedPingpongEEENS5_IJNSA_ILi64EEENSA_ILi256EEENSA_ILi128EEEEEENS_12float_e5m2_tENS5_IJlSB_lEEESJ_SK_NS4_8TiledMMAINS4_8MMA_AtomIJNS4_4SM904GMMA31MMA_64x256x32_F32E5M2E5M2_SS_TNILNSO_7ScaleInE1ELSQ_1EEEEEENS4_6LayoutISC_NS5_IJNSA_ILi0EEESU_SU_EEEEENS5_IJNS4_10UnderscoreESX_SX_EEEEENS4_13SM90_TMA_LOADENS4_14ComposedLayoutINS4_7SwizzleILi3ELi4ELi3EEENS4_18smem_ptr_flag_bitsILi8EEENST_INS5_IJNSA_ILi8EEESH_EEENS5_IJSH_SB_EEEEEEEvNS4_8identityES10_S1A_vS1B_EENS_8epilogue10collective6detail29Sm90TmaWarpSpecializedAdapterINS1E_15DefaultEpilogueISJ_SK_SK_NS1D_6thread17LinearCombinationISJ_Li1EffLNS1I_9ScaleType4KindE0ELNS_15FloatRoundStyleE2ESJ_EENS1_15EpilogueDefaultEEEEEvvEEEEvNT_6ParamsE:
[----:B------:R-:W0:Y:S02]  /*0000*/  LDC R1, c[0x0][0x28] ;  /* 0x00000a00ff017b82 */ /* 0x000e240000000800 */
[----:B0-----:R-:W-:Y:S01]  /*0010*/  VIADD R1, R1, 0xfffffef8 ;  /* 0xfffffef801017836 */ /* 0x001fe20000000000 */
[----:B------:R-:W0:Y:S01]  /*0020*/  S2R R3, SR_TID.X ;  /* 0x0000000000037919 */ /* 0x000e220000002100 */
[----:B------:R-:W-:Y:S01]  /*0030*/  ELECT P0, URZ, PT ;  /* 0x00000000003f782f */ /* 0x000fe20003800000 */
[----:B------:R-:W-:Y:S01]  /*0040*/  BSSY B0, `(.L_x_0) ;  /* 0x0000014000007945 */ /* 0x000fe20003800000 */
[----:B0-----:R-:W-:-:S05]  /*0050*/  SHF.R.U32.HI R0, RZ, 0x5, R3 ;  /* 0x00000005ff007819 */ /* 0x001fca0000011603 */
[----:B------:R-:W0:Y:S02]  /*0060*/  SHFL.IDX PT, R2, R0, RZ, 0x1f ;  /* 0x00001fff00027589 */ /* 0x000e2400000e0000 */
[----:B0-----:R-:W-:Y:S02]  /*0070*/  R2UR UR6, R2 ;  /* 0x00000000020672ca */ /* 0x001fe400000e0000 */
[----:B------:R-:W-:-:S05]  /*0080*/  SHF.R.U32.HI R2, RZ, 0x7, R3 ;  /* 0x00000007ff027819 */ /* 0x000fca0000011603 */
[----:B------:R0:W1:Y:S06]  /*0090*/  SHFL.IDX PT, R4, R2, RZ, 0x1f ;  /* 0x00001fff02047589 */ /* 0x00006c00000e0000 */
[----:B------:R-:W-:Y:S02]  /*00a0*/  USHF.R.S32.HI UR4, URZ, 0x1f, UR6 ;  /* 0x0000001f3f047899 */ /* 0x000fe40008011406 */
[----:B------:R-:W-:Y:S02]  /*00b0*/  ISETP.NE.OR P0, PT, RZ, UR6, !P0 ;  /* 0x00000006ff007c0c */ /* 0x000fe4000c705670 */
[----:B------:R-:W-:-:S04]  /*00c0*/  ULEA.HI UR4, UR4, UR6, URZ, 0x2 ;  /* 0x0000000604047291 */ /* 0x000fc8000f8f103f */
[----:B------:R-:W-:-:S04]  /*00d0*/  ULOP3.LUT UR4, UR4, 0xfffffffc, URZ, 0xc0, !UPT ;  /* 0xfffffffc04047892 */ /* 0x000fc8000f8ec03f */
[----:B------:R-:W-:-:S03]  /*00e0*/  UIADD3 UR6, UR6, -UR4, URZ ;  /* 0x8000000406067290 */ /* 0x000fc6000fffe03f */
[----:B0-----:R-:W-:Y:S09]  /*00f0*/  @P0 BRA `(.L_x_1) ;  /* 0x0000000000200947 */ /* 0x001ff20003800000 */
[----:B------:R-:W-:Y:S02]  /*0100*/  ULDC.64 UR4, c[0x0][0x198] ;  /* 0x0000660000047ab9 */ /* 0x000fe40000000a00 */
[----:B------:R-:W-:Y:S02]  /*0110*/  UIADD3 UR8, UP0, UR4, 0xf0, URZ ;  /* 0x000000f004087890 */ /* 0x000fe4000ff1e03f */
[----:B------:R-:W-:Y:S02]  /*0120*/  UIADD3 UR4, UP1, UR4, 0x1f0, URZ ;  /* 0x000001f004047890 */ /* 0x000fe4000ff3e03f */
[----:B------:R-:W-:Y:S02]  /*0130*/  UIADD3.X UR9, URZ, UR5, URZ, UP0, !UPT ;  /* 0x000000053f097290 */ /* 0x000fe400087fe43f */
[----:B------:R-:W-:-:S07]  /*0140*/  UIADD3.X UR5, URZ, UR5, URZ, UP1, !UPT ;  /* 0x000000053f057290 */ /* 0x000fce0008ffe43f */
[----:B------:R0:W-:Y:S02]  /*0150*/  UTMACCTL.PF [UR8] ;  /* 0x00000000080079b9 */ /* 0x0001e40008040000 */
[----:B------:R0:W-:Y:S02]  /*0160*/  UTMACCTL.PF [UR4] ;  /* 0x00000000040079b9 */ /* 0x0001e40008040000 */
[----:B0-----:R-:W-:Y:S01]  /*0170*/  NOP ;  /* 0x0000000000007918 */ /* 0x001fe20000000000 */
.L_x_1:
[----:B------:R-:W-:Y:S05]  /*0180*/  BSYNC B0 ;  /* 0x0000000000007941 */ /* 0x000fea0003800000 */
.L_x_0:
[----:B------:R-:W0:Y:S01]  /*0190*/  SHFL.IDX PT, R5, R0, RZ, 0x1f ;  /* 0x00001fff00057589 */ /* 0x000e2200000e0000 */
[----:B-1----:R-:W-:Y:S01]  /*01a0*/  R2UR UR13, R4 ;  /* 0x00000000040d72ca */ /* 0x002fe200000e0000 */
[----:B------:R-:W-:-:S04]  /*01b0*/  UISETP.NE.AND UP0, UPT, UR6, 0x3, UPT ;  /* 0x000000030600788c */ /* 0x000fc8000bf05270 */
[----:B------:R-:W-:-:S08]  /*01c0*/  UISETP.EQ.OR UP0, UPT, UR6, URZ, !UP0 ;  /* 0x0000003f0600728c */ /* 0x000fd0000c702670 */
[----:B------:R-:W-:Y:S02]  /*01d0*/  UIADD3 UR12, UR13, -0x1, URZ ;  /* 0xffffffff0d0c7890 */ /* 0x000fe4000fffe03f */
[----:B------:R-:W-:Y:S02]  /*01e0*/  UISETP.EQ.AND UP0, UPT, UR13, URZ, UP0 ;  /* 0x0000003f0d00728c */ /* 0x000fe40008702270 */
[----:B------:R-:W-:Y:S02]  /*01f0*/  UISETP.GE.U32.AND UP1, UPT, UR12, 0x2, UPT ;  /* 0x000000020c00788c */ /* 0x000fe4000bf26070 */
[----:B------:R-:W-:Y:S01]  /*0200*/  USEL UR15, URZ, 0x1, !UP0 ;  /* 0x000000013f0f7887 */ /* 0x000fe2000c000000 */
[----:B0-----:R-:W-:-:S03]  /*0210*/  ISETP.NE.AND P0, PT, R5, RZ, PT ;  /* 0x000000ff0500720c */ /* 0x001fc60003f05270 */
[----:B------:R-:W-:-:S10]  /*0220*/  USEL UR15, UR15, 0x2, UP1 ;  /* 0x000000020f0f7887 */ /* 0x000fd40008800000 */
[----:B------:R-:W-:Y:S05]  /*0230*/  @P0 BRA `(.L_x_2) ;  /* 0x0000000000680947 */ /* 0x000fea0003800000 */
[----:B------:R-:W0:Y:S01]  /*0240*/  S2UR UR7, SR_CgaCtaId ;  /* 0x00000000000779c3 */ /* 0x000e220000008800 */
[----:B------:R-:W-:Y:S01]  /*0250*/  UMOV UR4, 0x400 ;  /* 0x0000040000047882 */ /* 0x000fe20000000000 */
[----:B------:R-:W-:Y:S01]  /*0260*/  UMOV UR5, 0x1 ;  /* 0x0000000100057882 */ /* 0x000fe20000000000 */
[----:B------:R-:W-:Y:S01]  /*0270*/  UMOV UR8, 0x80 ;  /* 0x0000008000087882 */ /* 0x000fe20000000000 */
[----:B------:R-:W-:Y:S01]  /*0280*/  ELECT P0, URZ, PT ;  /* 0x00000000003f782f */ /* 0x000fe20003800000 */
[----:B------:R-:W-:-:S04]  /*0290*/  UIADD3 UR8, -UR8, 0x100000, URZ ;  /* 0x0010000008087890 */ /* 0x000fc8000fffe13f */
[----:B------:R-:W-:Y:S02]  /*02a0*/  USHF.L.U32 UR9, UR8, 0xb, URZ ;  /* 0x0000000b08097899 */ /* 0x000fe4000800063f */
[----:B------:R-:W-:Y:S02]  /*02b0*/  USHF.L.U32 UR8, UR8, 0x1, URZ ;  /* 0x0000000108087899 */ /* 0x000fe4000800063f */
[----:B0-----:R-:W-:Y:S02]  /*02c0*/  ULEA UR7, UR7, UR4, 0x18 ;  /* 0x0000000407077291 */ /* 0x001fe4000f8ec03f */
[----:B------:R-:W-:-:S04]  /*02d0*/  UIADD3 UR4, -UR5, 0x100000, URZ ;  /* 0x0010000005047890 */ /* 0x000fc8000fffe13f */
[----:B------:R-:W-:Y:S02]  /*02e0*/  USHF.L.U32 UR5, UR4, 0xb, URZ ;  /* 0x0000000b04057899 */ /* 0x000fe4000800063f */
[----:B------:R-:W-:Y:S01]  /*02f0*/  USHF.L.U32 UR4, UR4, 0x1, URZ ;  /* 0x0000000104047899 */ /* 0x000fe2000800063f */
[----:B------:R-:W0:Y:S11]  /*0300*/  FENCE.VIEW.ASYNC.S ;  /* 0x00000000000073c6 */ /* 0x000e360000000000 */
[----:B0-----:R0:W1:Y:S01]  /*0310*/  SYNCS.EXCH.64 URZ, [UR7], UR4 ;  /* 0x00000004073f75b2 */ /* 0x0010620008000100 */
[----:B------:R0:W2:Y:S01]  /*0320*/  SYNCS.EXCH.64 URZ, [UR7+0x30], UR8 ;  /* 0x00003008073f75b2 */ /* 0x0000a20008000100 */
[----:B------:R0:W3:Y:S01]  /*0330*/  SYNCS.EXCH.64 URZ, [UR7+0x8], UR4 ;  /* 0x00000804073f75b2 */ /* 0x0000e20008000100 */
[----:B------:R0:W4:Y:S01]  /*0340*/  SYNCS.EXCH.64 URZ, [UR7+0x38], UR8 ;  /* 0x00003808073f75b2 */ /* 0x0001220008000100 */
[----:B------:R0:W0:Y:S01]  /*0350*/  SYNCS.EXCH.64 URZ, [UR7+0x10], UR4 ;  /* 0x00001004073f75b2 */ /* 0x0000220008000100 */
[----:B------:R0:W0:Y:S01]  /*0360*/  SYNCS.EXCH.64 URZ, [UR7+0x40], UR8 ;  /* 0x00004008073f75b2 */ /* 0x0000220008000100 */
[----:B------:R0:W0:Y:S01]  /*0370*/  SYNCS.EXCH.64 URZ, [UR7+0x18], UR4 ;  /* 0x00001804073f75b2 */ /* 0x0000220008000100 */
[----:B------:R0:W0:Y:S01]  /*0380*/  SYNCS.EXCH.64 URZ, [UR7+0x48], UR8 ;  /* 0x00004808073f75b2 */ /* 0x0000220008000100 */
[----:B------:R0:W0:Y:S01]  /*0390*/  SYNCS.EXCH.64 URZ, [UR7+0x20], UR4 ;  /* 0x00002004073f75b2 */ /* 0x0000220008000100 */
[----:B------:R0:W0:Y:S01]  /*03a0*/  SYNCS.EXCH.64 URZ, [UR7+0x50], UR8 ;  /* 0x00005008073f75b2 */ /* 0x0000220008000100 */
[----:B------:R0:W0:Y:S01]  /*03b0*/  SYNCS.EXCH.64 URZ, [UR7+0x28], UR4 ;  /* 0x00002804073f75b2 */ /* 0x0000220008000100 */
[----:B------:R0:W0:Y:S01]  /*03c0*/  SYNCS.EXCH.64 URZ, [UR7+0x58], UR8 ;  /* 0x00005808073f75b2 */ /* 0x0000220008000100 */
[----:B------:R-:W-:Y:S01]  /*03d0*/  NOP ;  /* 0x0000000000007918 */ /* 0x000fe20000000000 */
.L_x_2:
[----:B------:R-:W5:Y:S01]  /*03e0*/  SHFL.IDX PT, R5, R0, RZ, 0x1f ;  /* 0x00001fff00057589 */ /* 0x000f6200000e0000 */
[----:B------:R-:W-:Y:S01]  /*03f0*/  ELECT P0, URZ, PT ;  /* 0x00000000003f782f */ /* 0x000fe20003800000 */
[----:B------:R-:W-:Y:S01]  /*0400*/  NOP ;  /* 0x0000000000007918 */ /* 0x000fe20000000000 */
[----:B------:R-:W-:Y:S01]  /*0410*/  ELECT P1, URZ, PT ;  /* 0x00000000003f782f */ /* 0x000fe20003820000 */
[----:B------:R1:W2:Y:S01]  /*0420*/  SHFL.IDX PT, R4, R0, RZ, 0x1f ;  /* 0x00001fff00047589 */ /* 0x0002a200000e0000 */
[----:B0-----:R-:W-:Y:S01]  /*0430*/  UMOV UR4, 0x20 ;  /* 0x0000002000047882 */ /* 0x001fe20000000000 */
[----:B------:R-:W-:Y:S01]  /*0440*/  UMOV UR9, 0x80 ;  /* 0x0000008000097882 */ /* 0x000fe20000000000 */
[----:B------:R-:W-:Y:S01]  /*0450*/  NOP ;  /* 0x0000000000007918 */ /* 0x000fe20000000000 */
[----:B------:R-:W0:Y:S01]  /*0460*/  SHFL.IDX PT, R2, R2, RZ, 0x1f ;  /* 0x00001fff02027589 */ /* 0x000e2200000e0000 */
[----:B------:R-:W-:Y:S01]  /*0470*/  ULDC.64 UR20, c[0x0][0x208] ;  /* 0x0000820000147ab9 */ /* 0x000fe20000000a00 */
[----:B-1----:R-:W-:-:S04]  /*0480*/  SHF.R.S32.HI R0, RZ, 0x1f, R3 ;  /* 0x0000001fff007819 */ /* 0x002fc80000011403 */
[----:B------:R-:W-:-:S04]  /*0490*/  LEA.HI R0, R0, R3, RZ, 0x7 ;  /* 0x0000000300007211 */ /* 0x000fc800078f38ff */
[----:B------:R-:W-:Y:S02]  /*04a0*/  LOP3.LUT R0, R0, 0xffffff80, RZ, 0xc0, !PT ;  /* 0xffffff8000007812 */ /* 0x000fe400078ec0ff */
[----:B-----5:R-:W-:Y:S02]  /*04b0*/  ISETP.NE.OR P0, PT, R5, RZ, !P0 ;  /* 0x000000ff0500720c */ /* 0x020fe40004705670 */
[----:B--2---:R-:W-:Y:S02]  /*04c0*/  ISETP.NE.OR P1, PT, R4, RZ, !P1 ;  /* 0x000000ff0400720c */ /* 0x004fe40004f25670 */
[----:B0-----:R-:W-:Y:S01]  /*04d0*/  R2UR UR18, R2 ;  /* 0x00000000021272ca */ /* 0x001fe200000e0000 */
[----:B------:R-:W-:-:S08]  /*04e0*/  IMAD.IADD R2, R3, 0x1, -R0 ;  /* 0x0000000103027824 */ /* 0x000fd000078e0a00 */
[----:B------:R-:W-:Y:S02]  /*04f0*/  VOTEU.ALL UP0, P0 ;  /* 0x00000000003f7886 */ /* 0x000fe40000000000 */
[----:B------:R-:W-:-:S03]  /*0500*/  VOTEU.ALL UP1, P1 ;  /* 0x00000000003f7886 */ /* 0x000fc60000820000 */
[----:B------:R-:W0:Y:S01]  /*0510*/  @!UP0 S2UR UR8, SR_CgaCtaId ;  /* 0x00000000000889c3 */ /* 0x000e220000008800 */
[----:B------:R-:W-:Y:S01]  /*0520*/  @!UP0 UMOV UR7, 0x400 ;  /* 0x0000040000078882 */ /* 0x000fe20000000000 */
[----:B------:R-:W-:-:S04]  /*0530*/  @!UP0 UIADD3 UR4, -UR4, 0x100000, URZ ;  /* 0x0010000004048890 */ /* 0x000fc8000fffe13f */
[----:B------:R-:W-:Y:S02]  /*0540*/  @!UP0 USHF.L.U32 UR5, UR4, 0xb, URZ ;  /* 0x0000000b04058899 */ /* 0x000fe4000800063f */
[----:B------:R-:W-:Y:S01]  /*0550*/  @!UP0 USHF.L.U32 UR4, UR4, 0x1, URZ ;  /* 0x0000000104048899 */ /* 0x000fe2000800063f */
[----:B------:R-:W-:Y:S01]  /*0560*/  @!UP1 UMOV UR10, 0x400 ;  /* 0x00000400000a9882 */ /* 0x000fe20000000000 */
[----:B------:R-:W-:Y:S01]  /*0570*/  VOTEU.ALL UP2, P1 ;  /* 0x00000000003f7886 */ /* 0x000fe20000840000 */
[----:B------:R-:W-:Y:S01]  /*0580*/  VOTEU.ALL UP3, P1 ;  /* 0x00000000003f7886 */ /* 0x000fe20000860000 */
[----:B------:R-:W-:Y:S01]  /*0590*/  VOTEU.ALL UP4, P1 ;  /* 0x00000000003f7886 */ /* 0x000fe20000880000 */
[----:B------:R-:W1:Y:S01]  /*05a0*/  @!UP1 S2UR UR11, SR_CgaCtaId ;  /* 0x00000000000b99c3 */ /* 0x000e620000008800 */
[----:B------:R-:W-:Y:S01]  /*05b0*/  VOTEU.ALL UP5, P1 ;  /* 0x00000000003f7886 */ /* 0x000fe200008a0000 */
[----:B------:R-:W-:Y:S01]  /*05c0*/  ISETP.NE.AND P1, PT, RZ, UR13, PT ;  /* 0x0000000dff007c0c */ /* 0x000fe2000bf25270 */
[----:B0-----:R-:W-:-:S02]  /*05d0*/  @!UP0 ULEA UR7, UR8, UR7, 0x18 ;  /* 0x0000000708078291 */ /* 0x001fc4000f8ec03f */
[----:B------:R-:W-:-:S04]  /*05e0*/  @!UP1 UIADD3 UR8, -UR9, 0x100000, URZ ;  /* 0x0010000009089890 */ /* 0x000fc8000fffe13f */
[----:B------:R-:W-:Y:S02]  /*05f0*/  @!UP1 USHF.L.U32 UR9, UR8, 0xb, URZ ;  /* 0x0000000b08099899 */ /* 0x000fe4000800063f */
[----:B------:R-:W-:Y:S01]  /*0600*/  @!UP1 USHF.L.U32 UR8, UR8, 0x1, URZ ;  /* 0x0000000108089899 */ /* 0x000fe2000800063f */
[----:B------:R-:W-:Y:S01]  /*0610*/  VOTEU.ALL UP0, P0 ;  /* 0x00000000003f7886 */ /* 0x000fe20000000000 */
[----:B-1----:R-:W-:Y:S01]  /*0620*/  @!UP1 ULEA UR10, UR11, UR10, 0x18 ;  /* 0x0000000a0b0a9291 */ /* 0x002fe2000f8ec03f */
[----:B------:R-:W-:Y:S01]  /*0630*/  VOTEU.ALL UP1, P0 ;  /* 0x00000000003f7886 */ /* 0x000fe20000020000 */
[----:B------:R-:W0:Y:S02]  /*0640*/  FENCE.VIEW.ASYNC.S ;  /* 0x00000000000073c6 */ /* 0x000e240000000000 */
[----:B0-----:R-:W3:Y:S02]  /*0650*/  @!UP0 SYNCS.EXCH.64 URZ, [UR7+0x90], UR4 ;  /* 0x00009004073f85b2 */ /* 0x001ee40008000100 */
[----:B------:R0:W3:Y:S01]  /*0660*/  @!UP1 SYNCS.EXCH.64 URZ, [UR7+0x98], UR4 ;  /* 0x00009804073f95b2 */ /* 0x0000e20008000100 */
[----:B------:R-:W-:Y:S01]  /*0670*/  NOP ;  /* 0x0000000000007918 */ /* 0x000fe20000000000 */
[----:B0-----:R-:W-:-:S02]  /*0680*/  ULDC.64 UR4, c[0x0][0x598] ;  /* 0x0001660000047ab9 */ /* 0x001fc40000000a00 */
[----:B------:R-:W-:Y:S02]  /*0690*/  ISETP.NE.U32.AND P0, PT, RZ, UR4, PT ;  /* 0x00000004ff007c0c */ /* 0x000fe4000bf05070 */
[----:B------:R0:W3:Y:S02]  /*06a0*/  @!UP2 SYNCS.EXCH.64 URZ, [UR10+0x70], UR8 ;  /* 0x000070080a3fa5b2 */ /* 0x0000e40008000100 */
[----:B------:R-:W-:Y:S01]  /*06b0*/  ISETP.NE.AND.EX P0, PT, RZ, UR5, PT, P0 ;  /* 0x00000005ff007c0c */ /* 0x000fe2000bf05300 */
[----:B------:R0:W3:Y:S01]  /*06c0*/  @!UP3 SYNCS.EXCH.64 URZ, [UR10+0x78], UR8 ;  /* 0x000078080a3fb5b2 */ /* 0x0000e20008000100 */
[----:B------:R0:W3:Y:S01]  /*06d0*/  @!UP4 SYNCS.EXCH.64 URZ, [UR10+0x80], UR8 ;  /* 0x000080080a3fc5b2 */ /* 0x0000e20008000100 */
[----:B------:R0:W3:Y:S01]  /*06e0*/  @!UP5 SYNCS.EXCH.64 URZ, [UR10+0x88], UR8 ;  /* 0x000088080a3fd5b2 */ /* 0x0000e20008000100 */
[----:B------:R-:W-:Y:S01]  /*06f0*/  NOP ;  /* 0x0000000000007918 */ /* 0x000fe20000000000 */
[----:B---34-:R-:W-:Y:S08]  /*0700*/  BAR.SYNC.DEFER_BLOCKING 0x0 ;  /* 0x0000000000007b1d */ /* 0x018ff00000010000 */
[----:B0-----:R-:W-:Y:S05]  /*0710*/  @!P0 BRA `(.L_x_3) ;  /* 0x0000000000208947 */ /* 0x001fea0003800000 */
[----:B------:R-:W0:Y:S02]  /*0720*/  LDC.64 R4, c[0x0][0x598] ;  /* 0x00016600ff047b82 */ /* 0x000e240000000a00 */
[----:B0-----:R-:W2:Y:S02]  /*0730*/  LDG.E.64 R4, desc[UR20][R4.64] ;  /* 0x0000001404047981 */ /* 0x001ea4000c1e1b00 */
[----:B--2---:R-:W-:-:S04]  /*0740*/  ISETP.NE.U32.AND P0, PT, R4, RZ, PT ;  /* 0x000000ff0400720c */ /* 0x004fc80003f05070 */
[----:B------:R-:W-:-:S13]  /*0750*/  ISETP.NE.AND.EX P0, PT, R5, RZ, PT, P0 ;  /* 0x000000ff0500720c */ /* 0x000fda0003f05300 */
[----:B------:R-:W-:Y:S05]  /*0760*/  @!P0 BRA `(.L_x_3) ;  /* 0x00000000000c8947 */ /* 0x000fea0003800000 */
[----:B------:R-:W2:Y:S02]  /*0770*/  LD.E R4, desc[UR20][R4.64] ;  /* 0x0000001404047980 */ /* 0x000ea4000c101900 */
[----:B--2---:R-:W-:Y:S01]  /*0780*/  R2UR UR32, R4 ;  /* 0x00000000042072ca */ /* 0x004fe200000e0000 */
[----:B------:R-:W-:-:S14]  /*0790*/  BRA `(.L_x_4) ;  /* 0x0000000000247947 */ /* 0x000fdc0003800000 */
.L_x_3:
[----:B------:R-:W-:Y:S02]  /*07a0*/  ULDC.64 UR4, c[0x0][0x588] ;  /* 0x0001620000047ab9 */ /* 0x000fe40000000a00 */
[----:B------:R-:W-:-:S04]  /*07b0*/  ISETP.NE.U32.AND P0, PT, RZ, UR4, PT ;  /* 0x00000004ff007c0c */ /* 0x000fc8000bf05070 */
[----:B------:R-:W-:-:S13]  /*07c0*/  ISETP.NE.AND.EX P0, PT, RZ, UR5, PT, P0 ;  /* 0x00000005ff007c0c */ /* 0x000fda000bf05300 */
[----:B------:R-:W-:Y:S05]  /*07d0*/  @!P0 BRA `(.L_x_5) ;  /* 0x0000000000108947 */ /* 0x000fea0003800000 */
[----:B------:R-:W0:Y:S02]  /*07e0*/  LDC.64 R4, c[0x0][0x588] ;  /* 0x00016200ff047b82 */ /* 0x000e240000000a00 */
[----:B0-----:R-:W2:Y:S02]  /*07f0*/  LDG.E R4, desc[UR20][R4.64] ;  /* 0x0000001404047981 */ /* 0x001ea4000c1e1900 */
[----:B--2---:R-:W-:Y:S01]  /*0800*/  R2UR UR32, R4 ;  /* 0x00000000042072ca */ /* 0x004fe200000e0000 */
[----:B------:R-:W-:-:S14]  /*0810*/  BRA `(.L_x_4) ;  /* 0x0000000000047947 */ /* 0x000fdc0003800000 */
.L_x_5:
[----:B------:R-:W-:-:S05]  /*0820*/  ULDC UR32, c[0x0][0x580] ;  /* 0x0001600000207ab9 */ /* 0x000fca0000000800 */
.L_x_4:
[----:B------:R-:W-:Y:S02]  /*0830*/  ULDC.64 UR4, c[0x0][0x5a0] ;  /* 0x0001680000047ab9 */ /* 0x000fe40000000a00 */
[----:B------:R-:W-:-:S04]  /*0840*/  ISETP.NE.U32.AND P0, PT, RZ, UR4, PT ;  /* 0x00000004ff007c0c */ /* 0x000fc8000bf05070 */
[----:B------:R-:W-:-:S13]  /*0850*/  ISETP.NE.AND.EX P0, PT, RZ, UR5, PT, P0 ;  /* 0x00000005ff007c0c */ /* 0x000fda000bf05300 */
[----:B------:R-:W-:Y:S05]  /*0860*/  @!P0 BRA `(.L_x_6) ;  /* 0x0000000000208947 */ /* 0x000fea0003800000 */
        /* <DEDUP_REMOVED lines=8> */
.L_x_6:
        /* <DEDUP_REMOVED lines=8> */
.L_x_8:
[----:B------:R-:W-:-:S05]  /*0970*/  ULDC UR31, c[0x0][0x584] ;  /* 0x00016100001f7ab9 */ /* 0x000fca0000000800 */
.L_x_7:
[----:B------:R-:W0:Y:S01]  /*0980*/  LDC R0, c[0x0][0x65c] ;  /* 0x00019700ff007b82 */ /* 0x000e220000000800 */
[----:B------:R-:W1:Y:S01]  /*0990*/  S2R R12, SR_CTAID.Y ;  /* 0x00000000000c7919 */ /* 0x000e620000002600 */
[----:B------:R-:W-:Y:S01]  /*09a0*/  IMAD.MOV.U32 R5, RZ, RZ, RZ ;  /* 0x000000ffff057224 */ /* 0x000fe200078e00ff */
[----:B------:R-:W-:Y:S01]  /*09b0*/  UISETP.NE.AND UP0, UPT, UR13, 0x2, UPT ;  /* 0x000000020d00788c */ /* 0x000fe2000bf05270 */
[----:B------:R-:W2:Y:S01]  /*09c0*/  S2R R4, SR_CTAID.X ;  /* 0x0000000000047919 */ /* 0x000ea20000002500 */
[----:B------:R-:W-:Y:S01]  /*09d0*/  ULDC UR7, c[0x0][0x28c] ;  /* 0x0000a30000077ab9 */ /* 0x000fe20000000800 */
[----:B------:R-:W-:Y:S01]  /*09e0*/  UMOV UR5, URZ ;  /* 0x0000003f00057c82 */ /* 0x000fe20008000000 */
[----:B------:R-:W-:Y:S02]  /*09f0*/  UIADD3 UR7, UR7, 0x7f, URZ ;  /* 0x0000007f07077890 */ /* 0x000fe4000fffe03f */
[----:B------:R-:W-:Y:S01]  /*0a00*/  PLOP3.LUT P0, PT, PT, PT, UP0, 0x80, 0x0 ;  /* 0x000000000000781c */ /* 0x000fe20003f0f008 */
[----:B------:R-:W-:Y:S01]  /*0a10*/  UMOV UR4, URZ ;  /* 0x0000003f00047c82 */ /* 0x000fe20008000000 */
[----:B------:R-:W-:Y:S01]  /*0a20*/  ULDC.64 UR22, c[0x0][0x650] ;  /* 0x0001940000167ab9 */ /* 0x000fe20000000a00 */
[----:B------:R-:W-:-:S04]  /*0a30*/  USHF.R.S32.HI UR10, URZ, 0x1f, UR7 ;  /* 0x0000001f3f0a7899 */ /* 0x000fc80008011407 */
[----:B------:R-:W-:-:S04]  /*0a40*/  ULEA.HI UR10, UR10, UR7, URZ, 0x7 ;  /* 0x000000070a0a7291 */ /* 0x000fc8000f8f383f */
[----:B------:R-:W-:Y:S01]  /*0a50*/  USHF.R.S32.HI UR14, URZ, 0x7, UR10 ;  /* 0x000000073f0e7899 */ /* 0x000fe2000801140a */
[----:B0-----:R-:W-:-:S13]  /*0a60*/  ISETP.NE.AND P2, PT, R0, 0x1, PT ;  /* 0x000000010000780c */ /* 0x001fda0003f45270 */
[----:B------:R-:W2:Y:S01]  /*0a70*/  @P2 LDC R9, c[0x0][0x10] ;  /* 0x00000400ff092b82 */ /* 0x000ea20000000800 */
[----:B-1----:R-:W-:Y:S02]  /*0a80*/  @P2 IMAD.MOV.U32 R6, RZ, RZ, R12 ;  /* 0x000000ffff062224 */ /* 0x002fe400078e000c */
[----:B------:R-:W-:-:S05]  /*0a90*/  @P2 IMAD.MOV.U32 R7, RZ, RZ, RZ ;  /* 0x000000ffff072224 */ /* 0x000fca00078e00ff */
[----:B------:R-:W0:Y:S01]  /*0aa0*/  @!P2 LDC R11, c[0x0][0xc] ;  /* 0x00000300ff0bab82 */ /* 0x000e220000000800 */
[----:B------:R-:W-:Y:S01]  /*0ab0*/  ULDC UR8, c[0x0][0xc] ;  /* 0x0000030000087ab9 */ /* 0x000fe20000000800 */
[----:B------:R-:W-:Y:S01]  /*0ac0*/  ULDC UR9, c[0x0][0x10] ;  /* 0x0000040000097ab9 */ /* 0x000fe20000000800 */
[----:B------:R-:W-:Y:S01]  /*0ad0*/  ULDC UR7, c[0x0][0x14] ;  /* 0x0000050000077ab9 */ /* 0x000fe20000000800 */
[----:B------:R-:W-:-:S04]  /*0ae0*/  UIMAD.WIDE.U32 UR8, UR8, UR9, URZ ;  /* 0x00000009080872a5 */ /* 0x000fc8000f8e003f */
[----:B------:R-:W-:Y:S02]  /*0af0*/  UIMAD.WIDE.U32 UR16, UR8, UR7, URZ ;  /* 0x00000007081072a5 */ /* 0x000fe4000f8e003f */
[----:B------:R-:W-:-:S04]  /*0b00*/  UIMAD UR13, UR9, UR7, URZ ;  /* 0x00000007090d72a4 */ /* 0x000fc8000f8e023f */
[----:B------:R-:W-:Y:S01]  /*0b10*/  UIADD3 UR13, UR17, UR13, URZ ;  /* 0x0000000d110d7290 */ /* 0x000fe2000fffe03f */
[----:B--2---:R-:W-:-:S04]  /*0b20*/  @P2 IMAD.WIDE.U32 R8, R4, R9, R6 ;  /* 0x0000000904082225 */ /* 0x004fc800078e0006 */
[----:B------:R-:W-:Y:S02]  /*0b30*/  @P2 IMAD.MOV.U32 R13, RZ, RZ, R8 ;  /* 0x000000ffff0d2224 */ /* 0x000fe400078e0008 */
[----:B0-----:R-:W-:-:S04]  /*0b40*/  @!P2 IMAD.WIDE.U32 R6, R11, R12, R4 ;  /* 0x0000000c0b06a225 */ /* 0x001fc800078e0004 */
[----:B------:R-:W-:Y:S02]  /*0b50*/  @P2 IMAD.MOV.U32 R11, RZ, RZ, RZ ;  /* 0x000000ffff0b2224 */ /* 0x000fe400078e00ff */
[----:B------:R-:W-:Y:S02]  /*0b60*/  @!P2 IMAD.MOV.U32 R13, RZ, RZ, R6 ;  /* 0x000000ffff0da224 */ /* 0x000fe400078e0006 */
[----:B------:R-:W-:Y:S02]  /*0b70*/  @P2 IMAD.IADD R10, R9, 0x1, R11 ;  /* 0x00000001090a2824 */ /* 0x000fe400078e020b */
[----:B------:R-:W-:Y:S01]  /*0b80*/  @!P2 IMAD.MOV.U32 R10, RZ, RZ, R7 ;  /* 0x000000ffff0aa224 */ /* 0x000fe200078e0007 */
[----:B------:R0:W-:Y:S01]  /*0b90*/  STL [R1+0x78], R13 ;  /* 0x0000780d01007387 */ /* 0x0001e20000100800 */
[----:B------:R-:W-:Y:S02]  /*0ba0*/  IMAD.MOV.U32 R18, RZ, RZ, R13 ;  /* 0x000000ffff127224 */ /* 0x000fe400078e000d */
[----:B------:R-:W-:Y:S01]  /*0bb0*/  IMAD.MOV.U32 R19, RZ, RZ, R10 ;  /* 0x000000ffff137224 */ /* 0x000fe200078e000a */
[----:B------:R0:W-:Y:S01]  /*0bc0*/  STL [R1+0x74], R10 ;  /* 0x0000740a01007387 */ /* 0x0001e20000100800 */
[----:B------:R-:W-:Y:S05]  /*0bd0*/  @P0 BRA `(.L_x_9) ;  /* 0x0000000000280947 */ /* 0x000fea0003800000 */
[----:B------:R-:W-:Y:S01]  /*0be0*/  IADD3 R18, P0, R18, UR16, RZ ;  /* 0x0000001012127c10 */ /* 0x000fe2000ff1e0ff */
[----:B------:R-:W-:Y:S02]  /*0bf0*/  UISETP.GE.U32.AND UP0, UPT, UR14, 0x6, UPT ;  /* 0x000000060e00788c */ /* 0x000fe4000bf06070 */
[----:B------:R-:W-:Y:S01]  /*0c00*/  UIMAD.WIDE.U32 UR4, UR14, -0x55555555, URZ ;  /* 0xaaaaaaab0e0478a5 */ /* 0x000fe2000f8e003f */
[----:B------:R-:W-:Y:S01]  /*0c10*/  IADD3.X R19, R19, UR13, RZ, P0, !PT ;  /* 0x0000000d13137c10 */ /* 0x000fe200087fe4ff */
[----:B------:R1:W-:Y:S02]  /*0c20*/  STL [R1+0x78], R18 ;  /* 0x0000781201007387 */ /* 0x0003e40000100800 */
[----:B------:R-:W-:Y:S02]  /*0c30*/  USHF.R.U32.HI UR5, URZ, 0x2, UR5 ;  /* 0x000000023f057899 */ /* 0x000fe40008011605 */
[----:B------:R1:W-:Y:S01]  /*0c40*/  STL [R1+0x74], R19 ;  /* 0x0000741301007387 */ /* 0x0003e20000100800 */
[----:B------:R-:W-:-:S02]  /*0c50*/  UMOV UR4, URZ ;  /* 0x0000003f00047c82 */ /* 0x000fc40008000000 */
[----:B------:R-:W-:Y:S02]  /*0c60*/  @UP0 ULOP3.LUT UR4, UR5, 0x1, URZ, 0xc0, !UPT ;  /* 0x0000000105040892 */ /* 0x000fe4000f8ec03f */
[----:B------:R-:W-:-:S12]  /*0c70*/  UIMAD UR5, UR5, -0x6, UR14 ;  /* 0xfffffffa050578a4 */ /* 0x000fd8000f8e020e */
.L_x_9:
[----:B------:R-:W-:Y:S01]  /*0c80*/  IMAD.MOV.U32 R8, RZ, RZ, -0x1 ;  /* 0xffffffffff087424 */ /* 0x000fe200078e00ff */
[----:B------:R-:W-:Y:S01]  /*0c90*/  ISETP.GE.U32.AND P0, PT, R18, UR22, PT ;  /* 0x0000001612007c0c */ /* 0x000fe2000bf06070 */
[----:B------:R-:W-:Y:S01]  /*0ca0*/  IMAD.MOV.U32 R6, RZ, RZ, -0x1 ;  /* 0xffffffffff067424 */ /* 0x000fe200078e00ff */
[----:B------:R-:W-:Y:S01]  /*0cb0*/  PRMT R0, RZ, 0x7610, R0 ;  /* 0x00007610ff007816 */ /* 0x000fe20000000000 */
[----:B------:R-:W-:Y:S01]  /*0cc0*/  IMAD.MOV.U32 R7, RZ, RZ, -0x1 ;  /* 0xffffffffff077424 */ /* 0x000fe200078e00ff */
[----:B------:R2:W-:Y:S01]  /*0cd0*/  STL [R1+0x7c], R8 ;  /* 0x00007c0801007387 */ /* 0x0005e20000100800 */
[----:B------:R-:W-:-:S03]  /*0ce0*/  ISETP.GE.U32.AND.EX P0, PT, R19, UR23, PT, P0 ;  /* 0x0000001713007c0c */ /* 0x000fc6000bf06100 */
[----:B------:R2:W-:Y:S04]  /*0cf0*/  STL [R1+0x70], R6 ;  /* 0x0000700601007387 */ /* 0x0005e80000100800 */
[----:B------:R2:W-:Y:S06]  /*0d00*/  STL [R1+0x80], R7 ;  /* 0x0000800701007387 */ /* 0x0005ec0000100800 */
[----:B------:R-:W-:Y:S05]  /*0d10*/  @P0 BRA `(.L_x_10) ;  /* 0x0000000400680947 */ /* 0x000fea0003800000 */
[----:B------:R-:W3:Y:S01]  /*0d20*/  LDC.64 R14, c[0x0][0x628] ;  /* 0x00018a00ff0e7b82 */ /* 0x000ee20000000a00 */
[----:B--2---:R-:W-:Y:S02]  /*0d30*/  IMAD.MOV.U32 R6, RZ, RZ, R18 ;  /* 0x000000ffff067224 */ /* 0x004fe400078e0012 */
[----:B------:R-:W-:-:S05]  /*0d40*/  IMAD.MOV.U32 R7, RZ, RZ, R19 ;  /* 0x000000ffff077224 */ /* 0x000fca00078e0013 */
[----:B------:R-:W2:Y:S08]  /*0d50*/  LDC R0, c[0x0][0x630] ;  /* 0x00018c00ff007b82 */ /* 0x000eb00000000800 */
[----:B------:R-:W4:Y:S01]  /*0d60*/  LDC.64 R16, c[0x0][0x620] ;  /* 0x00018800ff107b82 */ /* 0x000f220000000a00 */
[----:B---3--:R-:W-:-:S04]  /*0d70*/  ISETP.NE.U32.AND P0, PT, R14, RZ, PT ;  /* 0x000000ff0e00720c */ /* 0x008fc80003f05070 */
[----:B------:R-:W-:-:S13]  /*0d80*/  ISETP.NE.AND.EX P0, PT, R15, RZ, PT, P0 ;  /* 0x000000ff0f00720c */ /* 0x000fda0003f05300 */
[----:B--2-4-:R-:W-:Y:S05]  /*0d90*/  @!P0 BRA `(.L_x_11) ;  /* 0x0000000000288947 */ /* 0x014fea0003800000 */
[----:B------:R-:W2:Y:S02]  /*0da0*/  LDC R11, c[0x0][0x634] ;  /* 0x00018d00ff0b7b82 */ /* 0x000ea40000000800 */
[----:B--2---:R-:W-:-:S05]  /*0db0*/  IADD3 R11, P0, R18, R11, RZ ;  /* 0x0000000b120b7210 */ /* 0x004fca0007f1e0ff */
[----:B0-----:R-:W-:-:S04]  /*0dc0*/  IMAD.X R13, RZ, RZ, R19, P0 ;  /* 0x000000ffff0d7224 */ /* 0x001fc800000e0613 */
[----:B------:R-:W-:-:S04]  /*0dd0*/  IMAD.WIDE.U32 R6, R13, R14, RZ ;  /* 0x0000000e0d067225 */ /* 0x000fc800078e00ff */
[----:B------:R-:W-:-:S04]  /*0de0*/  IMAD.WIDE.U32 R8, P0, R11, R15, R6 ;  /* 0x0000000f0b087225 */ /* 0x000fc80007800006 */
[----:B------:R-:W-:-:S04]  /*0df0*/  IMAD.WIDE.U32 R6, R11, R14, RZ ;  /* 0x0000000e0b067225 */ /* 0x000fc800078e00ff */
[----:B------:R-:W-:Y:S01]  /*0e00*/  IMAD.X R11, RZ, RZ, RZ, P0 ;  /* 0x000000ffff0b7224 */ /* 0x000fe200000e06ff */
[----:B------:R-:W-:Y:S01]  /*0e10*/  IADD3 RZ, P0, R7, R8, RZ ;  /* 0x0000000807ff7210 */ /* 0x000fe20007f1e0ff */
[----:B------:R-:W-:-:S04]  /*0e20*/  IMAD.MOV.U32 R10, RZ, RZ, R9 ;  /* 0x000000ffff0a7224 */ /* 0x000fc800078e0009 */
[----:B------:R-:W-:-:S08]  /*0e30*/  IMAD.WIDE.U32.X R6, R13, R15, R10, P0 ;  /* 0x0000000f0d067225 */ /* 0x000fd000000e040a */
.L_x_11:
[-CC-:B------:R-:W-:Y:S01]  /*0e40*/  SHF.R.U64 R25, R6, R0.reuse, R7.reuse ;  /* 0x0000000006197219 */ /* 0x180fe20000001207 */
[----:B0-----:R-:W0:Y:S01]  /*0e50*/  LDC R10, c[0x0][0x618] ;  /* 0x00018600ff0a7b82 */ /* 0x001e220000000800 */
[----:B------:R-:W-:Y:S01]  /*0e60*/  SHF.R.U32.HI R5, RZ, R0, R7 ;  /* 0x00000000ff057219 */ /* 0x000fe20000011607 */
[----:B------:R-:W-:Y:S01]  /*0e70*/  IMAD.MOV.U32 R6, RZ, RZ, R18 ;  /* 0x000000ffff067224 */ /* 0x000fe200078e0012 */
[----:B------:R-:W-:Y:S01]  /*0e80*/  IADD3 R9, P0, RZ, -R25, RZ ;  /* 0x80000019ff097210 */ /* 0x000fe20007f1e0ff */
[----:B------:R-:W-:Y:S01]  /*0e90*/  IMAD.MOV.U32 R7, RZ, RZ, R19 ;  /* 0x000000ffff077224 */ /* 0x000fe200078e0013 */
[----:B------:R-:W-:Y:S01]  /*0ea0*/  I2FP.F32.U32 R0, R4 ;  /* 0x0000000400007245 */ /* 0x000fe20000201000 */
[----:B------:R-:W-:Y:S02]  /*0eb0*/  ULDC UR7, c[0x0][0x150] ;  /* 0x0000540000077ab9 */ /* 0x000fe40000000800 */
[----:B------:R-:W2:Y:S01]  /*0ec0*/  LDC.64 R22, c[0x0][0x640] ;  /* 0x00019000ff167b82 */ /* 0x000ea20000000a00 */
[----:B------:R-:W-:-:S02]  /*0ed0*/  IMAD.X R11, RZ, RZ, ~R5, P0 ;  /* 0x000000ffff0b7224 */ /* 0x000fc400000e0e05 */
[----:B------:R-:W-:Y:S01]  /*0ee0*/  FMUL R0, R0, UR7 ;  /* 0x0000000700007c20 */ /* 0x000fe20008400000 */
[----:B------:R-:W-:Y:S01]  /*0ef0*/  IMAD.WIDE.U32 R6, R9, R16, R6 ;  /* 0x0000001009067225 */ /* 0x000fe200078e0006 */
[----:B------:R-:W-:-:S03]  /*0f00*/  ULDC UR7, c[0x0][0x154] ;  /* 0x0000550000077ab9 */ /* 0x000fc60000000800 */
[----:B------:R-:W-:Y:S01]  /*0f10*/  IMAD R8, R11, R16, RZ ;  /* 0x000000100b087224 */ /* 0x000fe200078e02ff */
[----:B------:R-:W3:Y:S01]  /*0f20*/  LDC R5, c[0x0][0x144] ;  /* 0x00005100ff057b82 */ /* 0x000ee20000000800 */
[----:B------:R-:W4:Y:S02]  /*0f30*/  F2I.U32.TRUNC.NTZ R0, R0 ;  /* 0x0000000000007305 */ /* 0x000f24000020f000 */
[----:B------:R-:W-:-:S04]  /*0f40*/  IMAD R9, R9, R17, R8 ;  /* 0x0000001109097224 */ /* 0x000fc800078e0208 */
[----:B------:R-:W-:Y:S01]  /*0f50*/  IMAD.IADD R7, R7, 0x1, R9 ;  /* 0x0000000107077824 */ /* 0x000fe200078e0209 */
[----:B------:R-:W5:Y:S01]  /*0f60*/  LDC R16, c[0x0][0x608] ;  /* 0x00018200ff107b82 */ /* 0x000f620000000800 */
[----:B------:R-:W-:-:S03]  /*0f70*/  IMAD.MOV.U32 R9, RZ, RZ, -0x1 ;  /* 0xffffffffff097424 */ /* 0x000fc600078e00ff */
[--C-:B0-----:R-:W-:Y:S02]  /*0f80*/  SHF.R.U64 R14, R6, R10, R7.reuse ;  /* 0x0000000a060e7219 */ /* 0x101fe40000001207 */
[----:B------:R-:W-:Y:S02]  /*0f90*/  I2FP.F32.U32 R6, R12 ;  /* 0x0000000c00067245 */ /* 0x000fe40000201000 */
[----:B------:R-:W0:Y:S01]  /*0fa0*/  LDC R20, c[0x0][0x658] ;  /* 0x00019600ff147b82 */ /* 0x000e220000000800 */
[----:B--2---:R-:W-:Y:S01]  /*0fb0*/  ISETP.NE.U32.AND P0, PT, R22, RZ, PT ;  /* 0x000000ff1600720c */ /* 0x004fe20003f05070 */
[----:B----4-:R-:W-:Y:S02]  /*0fc0*/  IMAD.MOV R8, RZ, RZ, -R0 ;  /* 0x000000ffff087224 */ /* 0x010fe400078e0a00 */
[----:B------:R-:W-:Y:S01]  /*0fd0*/  FMUL R6, R6, UR7 ;  /* 0x0000000706067c20 */ /* 0x000fe20008400000 */
[----:B------:R-:W-:Y:S02]  /*0fe0*/  SHF.R.U32.HI R7, RZ, R10, R7 ;  /* 0x0000000aff077219 */ /* 0x000fe40000011607 */
[----:B------:R-:W-:Y:S01]  /*0ff0*/  ISETP.NE.AND.EX P0, PT, R23, RZ, PT, P0 ;  /* 0x000000ff1700720c */ /* 0x000fe20003f05300 */
[----:B------:R2:W4:Y:S01]  /*1000*/  F2I.U32.TRUNC.NTZ R13, R6 ;  /* 0x00000006000d7305 */ /* 0x000522000020f000 */
[----:B------:R-:W2:Y:S01]  /*1010*/  LDC R15, c[0x0][0x148] ;  /* 0x00005200ff0f7b82 */ /* 0x000ea20000000800 */
[----:B---3--:R-:W-:-:S07]  /*1020*/  IMAD R0, R5, R8, R4 ;  /* 0x0000000805007224 */ /* 0x008fce00078e0204 */
[----:B-1----:R-:W1:Y:S01]  /*1030*/  LDC R18, c[0x0][0x600] ;  /* 0x00018000ff127b82 */ /* 0x002e620000000800 */
[-CC-:B-----5:R-:W-:Y:S02]  /*1040*/  SHF.R.U64 R26, R14, R16.reuse, R7.reuse ;  /* 0x000000100e1a7219 */ /* 0x1a0fe40000001207 */
[----:B------:R-:W-:Y:S01]  /*1050*/  SHF.R.U32.HI R5, RZ, R16, R7 ;  /* 0x00000010ff057219 */ /* 0x000fe20000011607 */
[----:B------:R-:W-:-:S04]  /*1060*/  IMAD.MOV.U32 R7, RZ, RZ, 0x1 ;  /* 0x00000001ff077424 */ /* 0x000fc800078e00ff */
[----:B------:R-:W3:Y:S01]  /*1070*/  LDC R19, c[0x0][0x648] ;  /* 0x00019200ff137b82 */ /* 0x000ee20000000800 */
[-C--:B0-----:R-:W-:Y:S02]  /*1080*/  SHF.L.U32 R4, R9, R20.reuse, RZ ;  /* 0x0000001409047219 */ /* 0x081fe400000006ff */
[--C-:B------:R-:W-:Y:S02]  /*1090*/  SHF.R.U64 R16, R26, R20, R5.reuse ;  /* 0x000000141a107219 */ /* 0x100fe40000001205 */
[----:B------:R-:W-:Y:S02]  /*10a0*/  LOP3.LUT R11, RZ, R4, RZ, 0x33, !PT ;  /* 0x00000004ff0b7212 */ /* 0x000fe400078e33ff */
[-C--:B------:R-:W-:Y:S01]  /*10b0*/  SHF.R.U32.HI R5, RZ, R20.reuse, R5 ;  /* 0x00000014ff057219 */ /* 0x080fe20000011605 */
[----:B------:R-:W0:Y:S01]  /*10c0*/  LDC R21, c[0x0][0x638] ;  /* 0x00018e00ff157b82 */ /* 0x000e220000000800 */
[----:B------:R-:W-:Y:S01]  /*10d0*/  SHF.L.U32 R10, R7, R20, RZ ;  /* 0x00000014070a7219 */ /* 0x000fe200000006ff */
[----:B------:R-:W-:-:S06]  /*10e0*/  IMAD.MOV.U32 R4, RZ, RZ, R16 ;  /* 0x000000ffff047224 */ /* 0x000fcc00078e0010 */
[----:B------:R-:W0:Y:S01]  /*10f0*/  LDC R24, c[0x0][0x610] ;  /* 0x00018400ff187b82 */ /* 0x000e220000000800 */
[----:B--2-4-:R-:W-:Y:S05]  /*1100*/  @!P0 BRA `(.L_x_12) ;  /* 0x0000000000288947 */ /* 0x014fea0003800000 */
[----:B------:R-:W2:Y:S02]  /*1110*/  LDC R9, c[0x0][0x64c] ;  /* 0x00019300ff097b82 */ /* 0x000ea40000000800 */
[----:B--2---:R-:W-:-:S05]  /*1120*/  IADD3 R9, P0, R16, R9, RZ ;  /* 0x0000000910097210 */ /* 0x004fca0007f1e0ff */
[----:B------:R-:W-:-:S04]  /*1130*/  IMAD.X R17, RZ, RZ, R5, P0 ;  /* 0x000000ffff117224 */ /* 0x000fc800000e0605 */
[----:B------:R-:W-:-:S04]  /*1140*/  IMAD.WIDE.U32 R4, R17, R22, RZ ;  /* 0x0000001611047225 */ /* 0x000fc800078e00ff */
[----:B------:R-:W-:-:S04]  /*1150*/  IMAD.WIDE.U32 R6, P0, R9, R23, R4 ;  /* 0x0000001709067225 */ /* 0x000fc80007800004 */
[----:B------:R-:W-:-:S04]  /*1160*/  IMAD.WIDE.U32 R4, R9, R22, RZ ;  /* 0x0000001609047225 */ /* 0x000fc800078e00ff */
[----:B------:R-:W-:Y:S01]  /*1170*/  IMAD.X R9, RZ, RZ, RZ, P0 ;  /* 0x000000ffff097224 */ /* 0x000fe200000e06ff */
[----:B------:R-:W-:Y:S01]  /*1180*/  IADD3 RZ, P0, R5, R6, RZ ;  /* 0x0000000605ff7210 */ /* 0x000fe20007f1e0ff */
[----:B------:R-:W-:-:S04]  /*1190*/  IMAD.MOV.U32 R8, RZ, RZ, R7 ;  /* 0x000000ffff087224 */ /* 0x000fc800078e0007 */
[----:B------:R-:W-:-:S08]  /*11a0*/  IMAD.WIDE.U32.X R4, R17, R23, R8, P0 ;  /* 0x0000001711047225 */ /* 0x000fd000000e0408 */
.L_x_12:
[----:B---3--:R-:W-:Y:S01]  /*11b0*/  SHF.R.U64 R4, R4, R19, R5 ;  /* 0x0000001304047219 */ /* 0x008fe20000001205 */
[----:B-1----:R-:W-:Y:S01]  /*11c0*/  VIADD R5, R18, 0xffffffff ;  /* 0xffffffff12057836 */ /* 0x002fe20000000000 */
[----:B------:R-:W-:Y:S01]  /*11d0*/  LOP3.LUT R11, R26, R11, RZ, 0xc0, !PT ;  /* 0x0000000b1a0b7212 */ /* 0x000fe200078ec0ff */
[----:B------:R-:W-:Y:S02]  /*11e0*/  IMAD.MOV R13, RZ, RZ, -R13 ;  /* 0x000000ffff0d7224 */ /* 0x000fe400078e0a0d */
[----:B------:R-:W-:Y:S01]  /*11f0*/  IMAD.MOV R6, RZ, RZ, -R4 ;  /* 0x000000ffff067224 */ /* 0x000fe200078e0a04 */
[----:B------:R-:W-:Y:S01]  /*1200*/  LOP3.LUT R14, R14, R5, RZ, 0xc0, !PT ;  /* 0x000000050e0e7212 */ /* 0x000fe200078ec0ff */
[----:B------:R-:W-:Y:S02]  /*1210*/  @P2 IMAD R0, R15, R13, R12 ;  /* 0x0000000d0f002224 */ /* 0x000fe400078e020c */
[----:B------:R-:W-:Y:S02]  /*1220*/  IMAD R11, R10, R4, R11 ;  /* 0x000000040a0b7224 */ /* 0x000fe400078e020b */
[----:B0-----:R-:W-:-:S02]  /*1230*/  IMAD R5, R6, R21, R16 ;  /* 0x0000001506057224 */ /* 0x001fc400078e0210 */
[----:B------:R-:W-:Y:S02]  /*1240*/  IMAD R4, R11, R24, R0 ;  /* 0x000000180b047224 */ /* 0x000fe400078e0200 */
[----:B------:R-:W-:Y:S02]  /*1250*/  IMAD R5, R5, R18, R14 ;  /* 0x0000001205057224 */ /* 0x000fe400078e020e */
[----:B------:R-:W-:-:S03]  /*1260*/  IMAD.MOV.U32 R0, RZ, RZ, 0x1 ;  /* 0x00000001ff007424 */ /* 0x000fc600078e00ff */
[----:B------:R-:W-:Y:S02]  /*1270*/  SEL R6, R5, R4, !P2 ;  /* 0x0000000405067207 */ /* 0x000fe40005000000 */
[----:B------:R-:W-:-:S03]  /*1280*/  SEL R4, R4, R5, !P2 ;  /* 0x0000000504047207 */ /* 0x000fc60005000000 */
[----:B------:R3:W-:Y:S04]  /*1290*/  STL [R1+0x80], R6 ;  /* 0x0000800601007387 */ /* 0x0007e80000100800 */
[----:B------:R3:W-:Y:S04]  /*12a0*/  STL [R1+0x70], R25 ;  /* 0x0000701901007387 */ /* 0x0007e80000100800 */
[----:B------:R3:W-:Y:S02]  /*12b0*/  STL [R1+0x7c], R4 ;  /* 0x00007c0401007387 */ /* 0x0007e40000100800 */
.L_x_10:
[----:B------:R-:W-:Y:S05]  /*12c0*/  @!P1 BRA `(.L_x_13) ;  /* 0x000000dc00109947 */ /* 0x000fea0003800000 */
[----:B------:R-:W-:-:S06]  /*12d0*/  UISETP.GT.U32.AND UP0, UPT, UR12, 0x1, UPT ;  /* 0x000000010c00788c */ /* 0x000fcc000bf04070 */
[----:B------:R-:W-:-:S13]  /*12e0*/  PLOP3.LUT P0, PT, PT, PT, UP0, 0x80, 0x0 ;  /* 0x000000000000781c */ /* 0x000fda0003f0f008 */
[----:B------:R-:W-:Y:S05]  /*12f0*/  @P0 EXIT ;  /* 0x000000000000094d */ /* 0x000fea0003800000 */
.L_x_14:
[----:B------:R-:W-:-:S08]  /*1300*/  NOP ;  /* 0x0000000000007918 */ /* 0x000fd00000000000 */
[----:B------:R-:W4:Y:S02]  /*1310*/  USETMAXREG.TRY_ALLOC.CTAPOOL UP0, 0xe8 ;  /* 0x000000e8000079c8 */ /* 0x000f240008000600 */
[----:B----4-:R-:W-:-:S13]  /*1320*/  PLOP3.LUT P0, PT, PT, PT, UP0, 0x80, 0x0 ;  /* 0x000000000000781c */ /* 0x010fda0003f0f008 */
[----:B------:R-:W-:Y:S05]  /*1330*/  @!P0 BRA `(.L_x_14) ;  /* 0xfffffffc00f08947 */ /* 0x000fea000383ffff */
[----:B------:R-:W-:-:S13]  /*1340*/  LOP3.LUT P0, RZ, R0, 0xff, RZ, 0xc0, !PT ;  /* 0x000000ff00ff7812 */ /* 0x000fda000780c0ff */
[----:B------:R-:W-:Y:S05]  /*1350*/  @!P0 EXIT ;  /* 0x000000000000894d */ /* 0x000fea0003800000 */
[----:B------:R-:W4:Y:S01]  /*1360*/  S2UR UR6, SR_CgaCtaId ;  /* 0x00000000000679c3 */ /* 0x000f220000008800 */
[----:B------:R-:W-:Y:S01]  /*1370*/  SHF.R.S32.HI R3, RZ, 0x1f, R2 ;  /* 0x0000001fff037819 */ /* 0x000fe20000011402 */
[----:B------:R-:W-:Y:S01]  /*1380*/  UIADD3 UR7, UR18, -0x1, URZ ;  /* 0xffffffff12077890 */ /* 0x000fe2000fffe03f */
[----:B------:R-:W-:Y:S02]  /*1390*/  UMOV UR22, 0x400 ;  /* 0x0000040000167882 */ /* 0x000fe40000000000 */
[CC--:B------:R-:W-:Y:S01]  /*13a0*/  LEA.HI R0, R3.reuse, R2.reuse, RZ, 0x2 ;  /* 0x0000000203007211 */ /* 0x0c0fe200078f10ff */
[----:B------:R-:W-:Y:S01]  /*13b0*/  UISETP.LT.AND UP0, UPT, UR14, 0x1, UPT ;  /* 0x000000010e00788c */ /* 0x000fe2000bf01270 */
[----:B------:R-:W-:Y:S01]  /*13c0*/  LEA.HI R3, R3, R2, RZ, 0x5 ;  /* 0x0000000203037211 */ /* 0x000fe200078f28ff */
[----:B------:R-:W-:Y:S01]  /*13d0*/  ULOP3.LUT UR30, UR15, 0x1, URZ, 0xfc, !UPT ;  /* 0x000000010f1e7892 */ /* 0x000fe2000f8efc3f */
[--C-:B---3--:R-:W-:Y:S01]  /*13e0*/  SHF.R.S32.HI R4, RZ, 0x2, R0.reuse ;  /* 0x00000002ff047819 */ /* 0x108fe20000011400 */
[----:B------:R-:W-:Y:S01]  /*13f0*/  USEL UR19, UR14, 0x1, UP0 ;  /* 0x000000010e137887 */ /* 0x000fe20008000000 */
[----:B------:R-:W-:Y:S01]  /*1400*/  SHF.R.S32.HI R5, RZ, 0x1f, R0 ;  /* 0x0000001fff057819 */ /* 0x000fe20000011400 */
[----:B------:R-:W-:Y:S01]  /*1410*/  UISETP.NE.AND UP0, UPT, UR7, URZ, UPT ;  /* 0x0000003f0700728c */ /* 0x000fe2000bf05270 */
[----:B--2---:R-:W-:Y:S01]  /*1420*/  SHF.R.S32.HI R7, RZ, 0x5, R3 ;  /* 0x00000005ff077819 */ /* 0x004fe20000011403 */
[----:B------:R-:W-:Y:S01]  /*1430*/  USHF.L.U32 UR29, UR14, 0x1, URZ ;  /* 0x000000010e1d7899 */ /* 0x000fe2000800063f */
[----:B------:R-:W-:Y:S01]  /*1440*/  LEA.HI R5, R5, R4, RZ, 0x3 ;  /* 0x0000000405057211 */ /* 0x000fe200078f18ff */
[----:B------:R-:W-:Y:S01]  /*1450*/  UIADD3 UR19, -UR19, UR14, URZ ;  /* 0x0000000e13137290 */ /* 0x000fe2000fffe13f */
[----:B------:R-:W-:Y:S01]  /*1460*/  LOP3.LUT R3, R0, 0xfffffffc, RZ, 0xc0, !PT ;  /* 0xfffffffc00037812 */ /* 0x000fe200078ec0ff */
[----:B------:R-:W-:Y:S01]  /*1470*/  USEL UR27, URZ, 0x1, UP0 ;  /* 0x000000013f1b7887 */ /* 0x000fe20008000000 */
[----:B------:R-:W-:-:S03]  /*1480*/  LOP3.LUT R5, R5, 0xfffffff8, RZ, 0xc0, !PT ;  /* 0xfffffff805057812 */ /* 0x000fc600078ec0ff */
[----:B------:R-:W-:Y:S01]  /*1490*/  IMAD.IADD R6, R2, 0x1, -R3 ;  /* 0x0000000102067824 */ /* 0x000fe200078e0a03 */
[----:B----4-:R-:W-:Y:S01]  /*14a0*/  ULEA UR22, UR6, UR22, 0x18 ;  /* 0x0000001606167291 */ /* 0x010fe2000f8ec03f */
[----:B------:R-:W-:Y:S01]  /*14b0*/  IMAD.IADD R4, R4, 0x1, -R5 ;  /* 0x0000000104047824 */ /* 0x000fe200078e0a05 */
[----:B------:R-:W-:Y:S02]  /*14c0*/  USHF.L.U32 UR6, UR7, 0x3, URZ ;  /* 0x0000000307067899 */ /* 0x000fe4000800063f */
[----:B------:R2:W-:Y:S01]  /*14d0*/  STL [R1+0x84], R6 ;  /* 0x0000840601007387 */ /* 0x0005e20000100800 */
[----:B------:R-:W-:Y:S01]  /*14e0*/  UIADD3 UR28, UR22, 0x70, URZ ;  /* 0x00000070161c7890 */ /* 0x000fe2000fffe03f */
[--C-:B------:R-:W-:Y:S01]  /*14f0*/  IMAD R0, R7, -0x10, -R4.reuse ;  /* 0xfffffff007007824 */ /* 0x100fe200078e0a04 */
[----:B------:R-:W-:Y:S01]  /*1500*/  ULOP3.LUT UR6, UR6, 0x8, URZ, 0xc0, !UPT ;  /* 0x0000000806067892 */ /* 0x000fe2000f8ec03f */
[----:B------:R-:W-:Y:S01]  /*1510*/  SHF.R.S32.HI R5, RZ, 0x1f, R4 ;  /* 0x0000001fff057819 */ /* 0x000fe20000011404 */
[----:B------:R-:W-:-:S02]  /*1520*/  ULEA UR18, UR18, UR28, 0x3 ;  /* 0x0000001c12127291 */ /* 0x000fc4000f8e183f */
[----:B------:R-:W-:Y:S02]  /*1530*/  ULOP3.LUT UR26, UR6, 0x8, URZ, 0x3c, !UPT ;  /* 0x00000008061a7892 */ /* 0x000fe4000f8e3c3f */
[----:B------:R-:W-:Y:S01]  /*1540*/  ULOP3.LUT UR12, UR6, 0x18, URZ, 0x3c, !UPT ;  /* 0x00000018060c7892 */ /* 0x000fe2000f8e3c3f */
[----:B------:R-:W-:Y:S02]  /*1550*/  IMAD.WIDE R2, R7, 0x10, R4 ;  /* 0x0000001007027825 */ /* 0x000fe400078e0204 */
[----:B------:R-:W-:Y:S02]  /*1560*/  ULDC UR6, c[0x0][0x284] ;  /* 0x0000a10000067ab9 */ /* 0x000fe40000000800 */
[----:B------:R-:W-:-:S05]  /*1570*/  VIADD R0, R0, UR6 ;  /* 0x0000000600007c36 */ /* 0x000fca0008000000 */
[----:B------:R2:W-:Y:S04]  /*1580*/  STL [R1+0x90], R0 ;  /* 0x0000900001007387 */ /* 0x0005e80000100800 */
[----:B------:R2:W-:Y:S02]  /*1590*/  STL.64 [R1+0x88], R2 ;  /* 0x0000880201007387 */ /* 0x0005e40000100a00 */
.L_x_297:
[----:B--2---:R-:W-:Y:S01]  /*15a0*/  IMAD.U32 R0, RZ, RZ, UR27 ;  /* 0x0000001bff007e24 */ /* 0x004fe2000f8e00ff */
[----:B0-----:R-:W2:Y:S01]  /*15b0*/  LDC R2, c[0x0][0x28c] ;  /* 0x0000a300ff027b82 */ /* 0x001ea20000000800 */
[----:B------:R-:W-:Y:S01]  /*15c0*/  UMOV UR6, URZ ;  /* 0x0000003f00067c82 */ /* 0x000fe20008000000 */
[----:B------:R-:W-:Y:S02]  /*15d0*/  UMOV UR24, UR5 ;  /* 0x0000000500187c82 */ /* 0x000fe40008000000 */
[----:B------:R-:W-:-:S04]  /*15e0*/  SHF.L.U32 R0, R0, 0x1f, RZ ;  /* 0x0000001f00007819 */ /* 0x000fc800000006ff */
[----:B------:R-:W3:Y:S01]  /*15f0*/  SYNCS.PHASECHK.TRANS64.TRYWAIT P0, [UR18+-0x8], R0 ;  /* 0xfffff800ff0075a7 */ /* 0x000ee20008000152 */
[----:B--2---:R-:W-:Y:S01]  /*1600*/  ISETP.GE.AND P1, PT, R2, 0x1, PT ;  /* 0x000000010200780c */ /* 0x004fe20003f26270 */
[----:B-1-34-:R-:W-:-:S12]  /*1610*/  @!P0 BRA `(.L_x_15) ;  /* 0x000000e800a48947 */ /* 0x01afd80003800000 */
.L_x_321:
[----:B------:R3:W-:Y:S01]  /*1620*/  STL [R1+0x6c], RZ ;  /* 0x00006cff01007387 */ /* 0x0007e20000100800 */
[----:B------:R-:W-:Y:S01]  /*1630*/  UMOV UR23, UR4 ;  /* 0x0000000400177c82 */ /* 0x000fe20008000000 */
[----:B------:R-:W-:Y:S01]  /*1640*/  UMOV UR7, URZ ;  /* 0x0000003f00077c82 */ /* 0x000fe20008000000 */
[----:B------:R-:W-:Y:S01]  /*1650*/  UMOV UR8, URZ ;  /* 0x0000003f00087c82 */ /* 0x000fe20008000000 */
[----:B------:R3:W-:Y:S01]  /*1660*/  STL [R1+0x68], RZ ;  /* 0x000068ff01007387 */ /* 0x0007e20000100800 */
[----:B--2---:R-:W-:Y:S01]  /*1670*/  IMAD.MOV.U32 R0, RZ, RZ, RZ ;  /* 0x000000ffff007224 */ /* 0x004fe200078e00ff */
[----:B------:R-:W-:Y:S02]  /*1680*/  CS2R R2, SRZ ;  /* 0x0000000000027805 */ /* 0x000fe4000001ff00 */
[----:B------:R-:W-:Y:S01]  /*1690*/  CS2R R4, SRZ ;  /* 0x0000000000047805 */ /* 0x000fe2000001ff00 */
[----:B------:R3:W-:Y:S01]  /*16a0*/  STL [R1+0x64], RZ ;  /* 0x000064ff01007387 */ /* 0x0007e20000100800 */
[----:B------:R-:W-:-:S02]  /*16b0*/  CS2R R6, SRZ ;  /* 0x0000000000067805 */ /* 0x000fc4000001ff00 */
[----:B------:R-:W-:Y:S02]  /*16c0*/  CS2R R8, SRZ ;  /* 0x0000000000087805 */ /* 0x000fe4000001ff00 */
[----:B0-----:R-:W-:Y:S01]  /*16d0*/  CS2R R10, SRZ ;  /* 0x00000000000a7805 */ /* 0x001fe2000001ff00 */
[----:B------:R3:W-:Y:S01]  /*16e0*/  STL [R1+0x60], RZ ;  /* 0x000060ff01007387 */ /* 0x0007e20000100800 */
[----:B------:R-:W-:Y:S02]  /*16f0*/  CS2R R12, SRZ ;  /* 0x00000000000c7805 */ /* 0x000fe4000001ff00 */
[----:B------:R-:W-:Y:S02]  /*1700*/  CS2R R14, SRZ ;  /* 0x00000000000e7805 */ /* 0x000fe4000001ff00 */
[----:B------:R-:W-:Y:S01]  /*1710*/  CS2R R16, SRZ ;  /* 0x0000000000107805 */ /* 0x000fe2000001ff00 */
[----:B------:R3:W-:Y:S01]  /*1720*/  STL [R1+0x5c], RZ ;  /* 0x00005cff01007387 */ /* 0x0007e20000100800 */
[----:B-1----:R-:W-:-:S02]  /*1730*/  CS2R R18, SRZ ;  /* 0x0000000000127805 */ /* 0x002fc4000001ff00 */
[----:B------:R-:W-:Y:S02]  /*1740*/  CS2R R20, SRZ ;  /* 0x0000000000147805 */ /* 0x000fe4000001ff00 */
[----:B------:R-:W-:Y:S01]  /*1750*/  CS2R R22, SRZ ;  /* 0x0000000000167805 */ /* 0x000fe2000001ff00 */
[----:B------:R3:W-:Y:S01]  /*1760*/  STL [R1+0x58], RZ ;  /* 0x000058ff01007387 */ /* 0x0007e20000100800 */
[----:B------:R-:W-:Y:S02]  /*1770*/  CS2R R152, SRZ ;  /* 0x0000000000987805 */ /* 0x000fe4000001ff00 */
[----:B------:R-:W-:Y:S02]  /*1780*/  CS2R R154, SRZ ;  /* 0x00000000009a7805 */ /* 0x000fe4000001ff00 */
[----:B------:R-:W-:Y:S01]  /*1790*/  CS2R R156, SRZ ;  /* 0x00000000009c7805 */ /* 0x000fe2000001ff00 */
[----:B------:R3:W-:Y:S01]  /*17a0*/  STL [R1+0x54], RZ ;  /* 0x000054ff01007387 */ /* 0x0007e20000100800 */
[----:B------:R-:W-:-:S02]  /*17b0*/  CS2R R158, SRZ ;  /* 0x00000000009e7805 */ /* 0x000fc4000001ff00 */
        /* <DEDUP_REMOVED lines=44> */
[----:B------:R-:W-:Y:S01]  /*1a80*/  CS2R R226, SRZ ;  /* 0x0000000000e27805 */ /* 0x000fe2000001ff00 */
[----:B------:R-:W-:Y:S01]  /*1a90*/  IMAD.MOV.U32 R228, RZ, RZ, RZ ;  /* 0x000000ffffe47224 */ /* 0x000fe200078e00ff */
[----:B------:R3:W-:Y:S01]  /*1aa0*/  STL [R1+0x24], RZ ;  /* 0x000024ff01007387 */ /* 0x0007e20000100800 */
[----:B------:R-:W-:Y:S02]  /*1ab0*/  CS2R R24, SRZ ;  /* 0x0000000000187805 */ /* 0x000fe4000001ff00 */
[----:B------:R-:W-:-:S02]  /*1ac0*/  CS2R R26, SRZ ;  /* 0x00000000001a7805 */ /* 0x000fc4000001ff00 */
[----:B------:R-:W-:Y:S01]  /*1ad0*/  CS2R R28, SRZ ;  /* 0x00000000001c7805 */ /* 0x000fe2000001ff00 */
[----:B------:R3:W-:Y:S01]  /*1ae0*/  STL [R1+0x20], RZ ;  /* 0x000020ff01007387 */ /* 0x0007e20000100800 */
[----:B------:R-:W-:Y:S02]  /*1af0*/  CS2R R30, SRZ ;  /* 0x00000000001e7805 */ /* 0x000fe4000001ff00 */
[----:B------:R-:W-:Y:S02]  /*1b00*/  CS2R R32, SRZ ;  /* 0x0000000000207805 */ /* 0x000fe4000001ff00 */
[----:B------:R-:W-:Y:S01]  /*1b10*/  CS2R R34, SRZ ;  /* 0x0000000000227805 */ /* 0x000fe2000001ff00 */
        /* <DEDUP_REMOVED lines=28> */
[----:B------:R3:W-:Y:S01]  /*1ce0*/  STL [R1], RZ ;  /* 0x000000ff01007387 */ /* 0x0007e20000100800 */
[----:B------:R-:W-:Y:S02]  /*1cf0*/  CS2R R78, SRZ ;  /* 0x00000000004e7805 */ /* 0x000fe4000001ff00 */
[----:B------:R-:W-:Y:S02]  /*1d00*/  CS2R R80, SRZ ;  /* 0x0000000000507805 */ /* 0x000fe4000001ff00 */
[----:B------:R-:W-:Y:S02]  /*1d10*/  CS2R R82, SRZ ;  /* 0x0000000000527805 */ /* 0x000fe4000001ff00 */
[----:B------:R-:W-:Y:S02]  /*1d20*/  CS2R R84, SRZ ;  /* 0x0000000000547805 */ /* 0x000fe4000001ff00 */
[----:B------:R-:W-:-:S02]  /*1d30*/  CS2R R86, SRZ ;  /* 0x0000000000567805 */ /* 0x000fc4000001ff00 */
[----:B------:R-:W-:Y:S02]  /*1d40*/  CS2R R88, SRZ ;  /* 0x0000000000587805 */ /* 0x000fe4000001ff00 */
        /* <DEDUP_REMOVED lines=30> */
[----:B------:R-:W-:Y:S01]  /*1f30*/  CS2R R150, SRZ ;  /* 0x0000000000967805 */ /* 0x000fe2000001ff00 */
[----:B---3--:R-:W-:Y:S06]  /*1f40*/  @!P1 BRA `(.L_x_16) ;  /* 0x0000001000a09947 */ /* 0x008fec0003800000 */
[----:B------:R-:W-:-:S06]  /*1f50*/  UISETP.NE.AND UP0, UPT, UR30, 0x3, UPT ;  /* 0x000000031e00788c */ /* 0x000fcc000bf05270 */
[----:B------:R-:W-:-:S13]  /*1f60*/  PLOP3.LUT P1, PT, PT, PT, UP0, 0x80, 0x0 ;  /* 0x000000000000781c */ /* 0x000fda0003f2f008 */
[----:B------:R-:W-:Y:S05]  /*1f70*/  @!P1 BRA `(.L_x_17) ;  /* 0x0000000000049947 */ /* 0x000fea0003800000 */
[----:B------:R-:W-:Y:S01]  /*1f80*/  BPT.TRAP 0x1 ;  /* 0x000000040000795c */ /* 0x000fe20000300000 */
.L_x_17:
[----:B------:R-:W-:Y:S01]  /*1f90*/  ULEA UR6, UR5, UR22, 0x3 ;  /* 0x0000001605067291 */ /* 0x000fe2000f8e183f */
[----:B------:R-:W-:-:S05]  /*1fa0*/  IMAD.U32 R0, RZ, RZ, UR4 ;  /* 0x00000004ff007e24 */ /* 0x000fca000f8e00ff */
[----:B------:R-:W-:-:S04]  /*1fb0*/  SHF.L.U32 R0, R0, 0x1f, RZ ;  /* 0x0000001f00007819 */ /* 0x000fc800000006ff */
[----:B------:R0:W1:Y:S01]  /*1fc0*/  SYNCS.PHASECHK.TRANS64.TRYWAIT P0, [UR6], R0 ;  /* 0x00000000ff0075a7 */ /* 0x0000620008000146 */
[----:B------:R-:W-:Y:S05]  /*1fd0*/  @!P1 BRA `(.L_x_18) ;  /* 0x0000000000049947 */ /* 0x000fea0003800000 */
[----:B------:R-:W-:Y:S01]  /*1fe0*/  BPT.TRAP 0x1 ;  /* 0x000000040000795c */ /* 0x000fe20000300000 */
.L_x_18:
[----:B-1----:R-:W-:Y:S05]  /*1ff0*/  @P0 BRA `(.L_x_19) ;  /* 0x0000000000080947 */ /* 0x002fea0003800000 */
[----:B------:R-:W1:Y:S02]  /*2000*/  SYNCS.PHASECHK.TRANS64.TRYWAIT P0, [UR6], R0 ;  /* 0x00000000ff0075a7 */ /* 0x000e640008000146 */
[----:B-1----:R-:W-:Y:S05]  /*2010*/  @!P0 BRA `(.L_x_20) ;  /* 0x000000e0003c8947 */ /* 0x002fea0003800000 */
.L_x_19:
[----:B------:R-:W-:Y:S01]  /*2020*/  UIADD3 UR6, UR22, 0x180, URZ ;  /* 0x0000018016067890 */ /* 0x000fe2000fffe03f */
[----:B------:R-:W-:Y:S01]  /*2030*/  WARPGROUP.ARRIVE ;  /* 0x00000000000079c5 */ /* 0x000fe20000000000 */
[----:B------:R-:W-:Y:S01]  /*2040*/  UIADD3 UR7, UR22, 0xc180, URZ ;  /* 0x0000c18016077890 */ /* 0x000fe2000fffe03f */
[----:B------:R2:W-:Y:S01]  /*2050*/  STL [R1+0x6c], RZ ;  /* 0x00006cff01007387 */ /* 0x0005e20000100800 */
[----:B------:R-:W-:Y:S01]  /*2060*/  USHF.R.U32.HI UR6, URZ, 0x4, UR6 ;  /* 0x000000043f067899 */ /* 0x000fe20008011606 */
[----:B01----:R-:W-:Y:S01]  /*2070*/  IMAD.MOV.U32 R0, RZ, RZ, RZ ;  /* 0x000000ffff007224 */ /* 0x003fe200078e00ff */
[----:B------:R-:W-:Y:S01]  /*2080*/  USHF.R.U32.HI UR7, URZ, 0x4, UR7 ;  /* 0x000000043f077899 */ /* 0x000fe20008011607 */
[----:B------:R2:W-:Y:S01]  /*2090*/  STL [R1+0x68], RZ ;  /* 0x000068ff01007387 */ /* 0x0005e20000100800 */
[----:B------:R-:W-:Y:S01]  /*20a0*/  ULOP3.LUT UR6, UR6, 0x3fff, URZ, 0xc0, !UPT ;  /* 0x00003fff06067892 */ /* 0x000fe2000f8ec03f */
[----:B------:R-:W-:Y:S01]  /*20b0*/  CS2R R2, SRZ ;  /* 0x0000000000027805 */ /* 0x000fe2000001ff00 */
[----:B------:R-:W-:Y:S01]  /*20c0*/  ULOP3.LUT UR7, UR7, 0x3fff, URZ, 0xc0, !UPT ;  /* 0x00003fff07077892 */ /* 0x000fe2000f8ec03f */
[----:B------:R2:W-:Y:S01]  /*20d0*/  STL [R1+0x64], RZ ;  /* 0x000064ff01007387 */ /* 0x0005e20000100800 */
[----:B------:R-:W-:Y:S01]  /*20e0*/  ULOP3.LUT UR6, UR6, 0x10000, URZ, 0xfc, !UPT ;  /* 0x0001000006067892 */ /* 0x000fe2000f8efc3f */
[----:B------:R-:W-:Y:S01]  /*20f0*/  CS2R R4, SRZ ;  /* 0x0000000000047805 */ /* 0x000fe2000001ff00 */
[----:B------:R-:W-:Y:S01]  /*2100*/  ULOP3.LUT UR7, UR7, 0x10000, URZ, 0xfc, !UPT ;  /* 0x0001000007077892 */ /* 0x000fe2000f8efc3f */
[----:B------:R2:W-:Y:S01]  /*2110*/  STL [R1+0x60], RZ ;  /* 0x000060ff01007387 */ /* 0x0005e20000100800 */
[----:B------:R-:W-:Y:S01]  /*2120*/  ULEA UR6, UR5, UR6, 0x9 ;  /* 0x0000000605067291 */ /* 0x000fe2000f8e483f */
[----:B------:R-:W-:Y:S01]  /*2130*/  CS2R R6, SRZ ;  /* 0x0000000000067805 */ /* 0x000fe2000001ff00 */
[----:B------:R-:W-:Y:S01]  /*2140*/  ULEA UR7, UR5, UR7, 0xb ;  /* 0x0000000705077291 */ /* 0x000fe2000f8e583f */
[----:B------:R2:W-:Y:S01]  /*2150*/  STL [R1+0x5c], RZ ;  /* 0x00005cff01007387 */ /* 0x0005e20000100800 */
[----:B------:R-:W-:Y:S01]  /*2160*/  UMOV UR9, 0x40000040 ;  /* 0x4000004000097882 */ /* 0x000fe20000000000 */
[----:B------:R-:W-:Y:S01]  /*2170*/  UMOV UR11, 0x40000040 ;  /* 0x40000040000b7882 */ /* 0x000fe20000000000 */
[----:B------:R-:W-:Y:S01]  /*2180*/  CS2R R8, SRZ ;  /* 0x0000000000087805 */ /* 0x000fe2000001ff00 */
[----:B------:R-:W-:Y:S01]  /*2190*/  UMOV UR8, UR6 ;  /* 0x0000000600087c82 */ /* 0x000fe20008000000 */
[----:B------:R2:W-:Y:S01]  /*21a0*/  STL [R1+0x58], RZ ;  /* 0x000058ff01007387 */ /* 0x0005e20000100800 */
[----:B------:R-:W-:Y:S01]  /*21b0*/  UMOV UR10, UR7 ;  /* 0x00000007000a7c82 */ /* 0x000fe20008000000 */
[----:B------:R-:W-:Y:S01]  /*21c0*/  CS2R R10, SRZ ;  /* 0x00000000000a7805 */ /* 0x000fe2000001ff00 */
[----:B------:R-:W-:Y:S01]  /*21d0*/  QGMMA.64x256x32.F32.E5M2.E5M2 R24, gdesc[UR8], RZ, !UPT ;  /* 0x03e00000081879f3 */ /* 0x000fe2000c7038ff */
[----:B------:R-:W-:Y:S01]  /*21e0*/  UIADD3 UR8, UR6, 0x2, URZ ;  /* 0x0000000206087890 */ /* 0x000fe2000fffe03f */
[----:B------:R2:W-:Y:S01]  /*21f0*/  STL [R1+0x54], RZ ;  /* 0x000054ff01007387 */ /* 0x0005e20000100800 */
[----:B------:R-:W-:Y:S01]  /*2200*/  UIADD3 UR10, UR7, 0x2, URZ ;  /* 0x00000002070a7890 */ /* 0x000fe2000fffe03f */
[----:B------:R-:W-:Y:S01]  /*2210*/  CS2R R12, SRZ ;  /* 0x00000000000c7805 */ /* 0x000fe2000001ff00 */
[----:B------:R-:W-:Y:S01]  /*2220*/  UMOV UR9, 0x40000040 ;  /* 0x4000004000097882 */ /* 0x000fe20000000000 */
[----:B------:R-:W-:Y:S01]  /*2230*/  UMOV UR11, 0x40000040 ;  /* 0x40000040000b7882 */ /* 0x000fe20000000000 */
        /* <DEDUP_REMOVED lines=57> */
[----:B------:R-:W-:Y:S01]  /*25d0*/  CS2R R226, SRZ ;  /* 0x0000000000e27805 */ /* 0x000fe2000001ff00 */
[----:B------:R-:W-:-:S02]  /*25e0*/  IMAD.MOV.U32 R228, RZ, RZ, RZ ;  /* 0x000000ffffe47224 */ /* 0x000fc400078e00ff */
[----:B------:R2:W-:Y:S04]  /*25f0*/  STL [R1+0x14], RZ ;  /* 0x000014ff01007387 */ /* 0x0005e80000100800 */
[----:B------:R2:W-:Y:S04]  /*2600*/  STL [R1+0x10], RZ ;  /* 0x000010ff01007387 */ /* 0x0005e80000100800 */
[----:B------:R2:W-:Y:S04]  /*2610*/  STL [R1+0xc], RZ ;  /* 0x00000cff01007387 */ /* 0x0005e80000100800 */
[----:B------:R2:W-:Y:S04]  /*2620*/  STL [R1+0x8], RZ ;  /* 0x000008ff01007387 */ /* 0x0005e80000100800 */
[----:B------:R2:W-:Y:S04]  /*2630*/  STL [R1+0x4], RZ ;  /* 0x000004ff01007387 */ /* 0x0005e80000100800 */
[----:B------:R2:W-:Y:S01]  /*2640*/  STL [R1], RZ ;  /* 0x000000ff01007387 */ /* 0x0005e20000100800 */
[----:B------:R-:W-:Y:S01]  /*2650*/  QGMMA.64x256x32.F32.E5M2.E5M2 R24, gdesc[UR8], R24 ;  /* 0x03e00000081879f3 */ /* 0x000fe20008703818 */
[----:B------:R-:W-:-:S02]  /*2660*/  UIADD3 UR8, UR6, 0x4, URZ ;  /* 0x0000000406087890 */ /* 0x000fc4000fffe03f */
[----:B------:R-:W-:Y:S01]  /*2670*/  UIADD3 UR10, UR7, 0x4, URZ ;  /* 0x00000004070a7890 */ /* 0x000fe2000fffe03f */
[----:B------:R-:W-:Y:S01]  /*2680*/  UMOV UR9, 0x40000040 ;  /* 0x4000004000097882 */ /* 0x000fe20000000000 */
[----:B------:R-:W-:-:S15]  /*2690*/  UMOV UR11, 0x40000040 ;  /* 0x40000040000b7882 */ /* 0x000fde0000000000 */
[----:B------:R-:W-:-:S08]  /*26a0*/  NOP ;  /* 0x0000000000007918 */ /* 0x000fd00000000000 */
[----:B------:R-:W-:Y:S01]  /*26b0*/  QGMMA.64x256x32.F32.E5M2.E5M2 R24, gdesc[UR8], R24 ;  /* 0x03e00000081879f3 */ /* 0x000fe20008703818 */
[----:B------:R-:W-:Y:S02]  /*26c0*/  UIADD3 UR10, UR7, 0x6, URZ ;  /* 0x00000006070a7890 */ /* 0x000fe4000fffe03f */
[----:B------:R-:W-:Y:S01]  /*26d0*/  UIADD3 UR8, UR6, 0x6, URZ ;  /* 0x0000000606087890 */ /* 0x000fe2000fffe03f */
[----:B------:R-:W-:Y:S01]  /*26e0*/  ULDC UR7, c[0x0][0x50c] ;  /* 0x0001430000077ab9 */ /* 0x000fe20000000800 */
[----:B------:R-:W-:Y:S01]  /*26f0*/  UMOV UR9, 0x40000040 ;  /* 0x4000004000097882 */ /* 0x000fe20000000000 */
[----:B------:R-:W-:Y:S01]  /*2700*/  UISETP.NE.AND UP0, UPT, UR7, 0x4, UPT ;  /* 0x000000040700788c */ /* 0x000fe2000bf05270 */
[----:B------:R-:W-:Y:S01]  /*2710*/  UMOV UR11, 0x40000040 ;  /* 0x40000040000b7882 */ /* 0x000fe20000000000 */
[----:B------:R-:W-:Y:S02]  /*2720*/  UMOV UR6, 0x4 ;  /* 0x0000000400067882 */ /* 0x000fe40000000000 */
[----:B------:R-:W-:-:S06]  /*2730*/  USEL UR7, URZ, 0x1, UP0 ;  /* 0x000000013f077887 */ /* 0x000fcc0008000000 */
[----:B------:R-:W-:-:S12]  /*2740*/  ISETP.NE.AND P0, PT, RZ, UR7, PT ;  /* 0x00000007ff007c0c */ /* 0x000fd8000bf05270 */
[----:B------:R-:W-:Y:S01]  /*2750*/  QGMMA.64x256x32.F32.E5M2.E5M2 R24, gdesc[UR8], R24, gsb0 ;  /* 0x03e00000081879f3 */ /* 0x000fe20008003818 */
[----:B--2---:R-:W-:Y:S05]  /*2760*/  @!P0 BRA `(.L_x_21) ;  /* 0x0000000800808947 */ /* 0x004fea0003800000 */
[----:B------:R-:W-:Y:S02]  /*2770*/  WARPGROUP.DEPBAR.LE gsb0, 0x0 ;  /* 0x00008000000079c5 */ /* 0x000fe40000010000 */
[----:B------:R-:W-:-:S01]  /*2780*/  FADD R227, RZ, R25 ;  /* 0x00000019ffe37221 */ /* 0x000fc20000000000 */
[----:B------:R-:W-:Y:S01]  /*2790*/  FADD R228, RZ, R24 ;  /* 0x00000018ffe47221 */ /* 0x000fe20000000000 */
[----:B------:R-:W-:-:S01]  /*27a0*/  FADD R226, RZ, R26 ;  /* 0x0000001affe27221 */ /* 0x000fc20000000000 */
[----:B------:R-:W-:Y:S01]  /*27b0*/  FADD R225, RZ, R27 ;  /* 0x0000001bffe17221 */ /* 0x000fe20000000000 */
[----:B------:R-:W-:-:S01]  /*27c0*/  FADD R224, RZ, R28 ;  /* 0x0000001cffe07221 */ /* 0x000fc20000000000 */
[----:B------:R0:W-:Y:S01]  /*27d0*/  STL [R1+0x98], R227 ;  /* 0x000098e301007387 */ /* 0x0001e20000100800 */
[----:B------:R-:W-:-:S01]  /*27e0*/  FADD R223, RZ, R29 ;  /* 0x0000001dffdf7221 */ /* 0x000fc20000000000 */
[----:B------:R-:W-:Y:S01]  /*27f0*/  FADD R222, RZ, R30 ;  /* 0x0000001effde7221 */ /* 0x000fe20000000000 */
[----:B------:R-:W-:-:S01]  /*2800*/  FADD R221, RZ, R31 ;  /* 0x0000001fffdd7221 */ /* 0x000fc20000000000 */
[----:B------:R-:W-:Y:S01]  /*2810*/  FADD R220, RZ, R32 ;  /* 0x00000020ffdc7221 */ /* 0x000fe20000000000 */
[----:B------:R-:W-:-:S01]  /*2820*/  FADD R219, RZ, R33 ;  /* 0x00000021ffdb7221 */ /* 0x000fc20000000000 */
[----:B------:R-:W-:Y:S01]  /*2830*/  FADD R218, RZ, R34 ;  /* 0x00000022ffda7221 */ /* 0x000fe20000000000 */
[----:B------:R-:W-:-:S01]  /*2840*/  FADD R217, RZ, R35 ;  /* 0x00000023ffd97221 */ /* 0x000fc20000000000 */
[----:B------:R-:W-:Y:S01]  /*2850*/  FADD R216, RZ, R36 ;  /* 0x00000024ffd87221 */ /* 0x000fe20000000000 */
[----:B------:R-:W-:-:S01]  /*2860*/  FADD R215, RZ, R37 ;  /* 0x00000025ffd77221 */ /* 0x000fc20000000000 */
[----:B0-----:R-:W-:Y:S01]  /*2870*/  FADD R227, RZ, R124 ;  /* 0x0000007cffe37221 */ /* 0x001fe20000000000 */
[----:B------:R-:W-:-:S01]  /*2880*/  FADD R214, RZ, R38 ;  /* 0x00000026ffd67221 */ /* 0x000fc20000000000 */
[----:B------:R-:W-:Y:S01]  /*2890*/  FADD R213, RZ, R39 ;  /* 0x00000027ffd57221 */ /* 0x000fe20000000000 */
[----:B------:R-:W-:-:S01]  /*28a0*/  FADD R212, RZ, R40 ;  /* 0x00000028ffd47221 */ /* 0x000fc20000000000 */
[----:B------:R-:W-:Y:S01]  /*28b0*/  FADD R211, RZ, R41 ;  /* 0x00000029ffd37221 */ /* 0x000fe20000000000 */
[----:B------:R0:W-:Y:S01]  /*28c0*/  STL [R1], R227 ;  /* 0x000000e301007387 */ /* 0x0001e20000100800 */
        /* <DEDUP_REMOVED lines=94> */
[----:B0-----:R-:W-:-:S05]  /*2eb0*/  FADD R227, RZ, R131 ;  /* 0x00000083ffe37221 */ /* 0x001fca0000000000 */
[----:B------:R0:W-:Y:S02]  /*2ec0*/  STL [R1+0x1c], R227 ;  /* 0x00001ce301007387 */ /* 0x0001e40000100800 */
        /* <DEDUP_REMOVED lines=39> */
[----:B------:R0:W-:Y:S04]  /*3140*/  STL [R1+0x6c], R227 ;  /* 0x00006ce301007387 */ /* 0x0001e80000100800 */
[----:B0-----:R0:W5:Y:S01]  /*3150*/  LDL.LU R227, [R1+0x98] ;  /* 0x0000980001e37983 */ /* 0x0011620000300800 */
[----:B------:R-:W-:-:S05]  /*3160*/  UMOV UR6, URZ ;  /* 0x0000003f00067c82 */ /* 0x000fca0008000000 */
.L_x_21:
[----:B------:R-:W-:Y:S01]  /*3170*/  UIADD3 UR24, UR5, 0x1, URZ ;  /* 0x0000000105187890 */ /* 0x000fe2000fffe03f */
[----:B------:R-:W-:-:S03]  /*3180*/  UMOV UR8, 0x1 ;  /* 0x0000000100087882 */ /* 0x000fc60000000000 */
[----:B------:R-:W-:-:S04]  /*3190*/  UISETP.NE.AND UP0, UPT, UR24, 0x6, UPT ;  /* 0x000000061800788c */ /* 0x000fc8000bf05270 */
[----:B------:R-:W-:Y:S02]  /*31a0*/  USEL UR23, URZ, 0x1, UP0 ;  /* 0x000000013f177887 */ /* 0x000fe40008000000 */
[----:B------:R-:W-:Y:S02]  /*31b0*/  USEL UR24, UR24, URZ, UP0 ;  /* 0x0000003f18187287 */ /* 0x000fe40008000000 */
[----:B------:R-:W-:-:S12]  /*31c0*/  ULOP3.LUT UR23, UR4, UR23, URZ, 0x3c, !UPT ;  /* 0x0000001704177292 */ /* 0x000fd8000f8e3c3f */
.L_x_16:
[----:B------:R-:W-:-:S06]  /*31d0*/  UISETP.GE.AND UP0, UPT, UR19, 0x1, UPT ;  /* 0x000000011300788c */ /* 0x000fcc000bf06270 */
[----:B------:R-:W-:-:S13]  /*31e0*/  PLOP3.LUT P0, PT, PT, PT, UP0, 0x80, 0x0 ;  /* 0x000000000000781c */ /* 0x000fda0003f0f008 */
[----:B------:R-:W-:Y:S05]  /*31f0*/  @!P0 BRA `(.L_x_22) ;  /* 0x0000001000bc8947 */ /* 0x000fea0003800000 */
[----:B------:R-:W-:Y:S01]  /*3200*/  UMOV UR25, UR19 ;  /* 0x0000001300197c82 */ /* 0x000fe20008000000 */
[----:B------:R-:W-:Y:S01]  /*3210*/  UMOV UR33, UR5 ;  /* 0x0000000500217c82 */ /* 0x000fe20008000000 */
[----:B------:R-:W-:-:S05]  /*3220*/  ULDC UR35, c[0x0][0x50c] ;  /* 0x0001430000237ab9 */ /* 0x000fca0000000800 */
.L_x_30:
[----:B------:R-:W-:-:S06]  /*3230*/  UISETP.NE.AND UP0, UPT, UR30, 0x3, UPT ;  /* 0x000000031e00788c */ /* 0x000fcc000bf05270 */
[----:B------:R-:W-:-:S13]  /*3240*/  PLOP3.LUT P1, PT, PT, PT, UP0, 0x80, 0x0 ;  /* 0x000000000000781c */ /* 0x000fda0003f2f008 */
[----:B-1---5:R-:W-:Y:S05]  /*3250*/  @!P1 BRA `(.L_x_23) ;  /* 0x0000000000049947 */ /* 0x022fea0003800000 */
[----:B------:R-:W-:Y:S01]  /*3260*/  BPT.TRAP 0x1 ;  /* 0x000000040000795c */ /* 0x000fe20000300000 */
.L_x_23:
[----:B------:R-:W-:Y:S01]  /*3270*/  ULEA UR9, UR24, UR22, 0x3 ;  /* 0x0000001618097291 */ /* 0x000fe2000f8e183f */
[----:B------:R-:W-:-:S05]  /*3280*/  IMAD.U32 R229, RZ, RZ, UR23 ;  /* 0x00000017ffe57e24 */ /* 0x000fca000f8e00ff */
[----:B------:R-:W-:-:S04]  /*3290*/  SHF.L.U32 R229, R229, 0x1f, RZ ;  /* 0x0000001fe5e57819 */ /* 0x000fc800000006ff */
[----:B------:R1:W2:Y:S01]  /*32a0*/  SYNCS.PHASECHK.TRANS64.TRYWAIT P0, [UR9], R229 ;  /* 0x000000e5ff0075a7 */ /* 0x0002a20008000149 */
[----:B------:R-:W-:Y:S05]  /*32b0*/  @!P1 BRA `(.L_x_24) ;  /* 0x0000000000049947 */ /* 0x000fea0003800000 */
[----:B------:R-:W-:Y:S01]  /*32c0*/  BPT.TRAP 0x1 ;  /* 0x000000040000795c */ /* 0x000fe20000300000 */
.L_x_24:
[----:B--2---:R-:W-:Y:S05]  /*32d0*/  @P0 BRA `(.L_x_25) ;  /* 0x0000000000080947 */ /* 0x004fea0003800000 */
[----:B------:R-:W2:Y:S02]  /*32e0*/  SYNCS.PHASECHK.TRANS64.TRYWAIT P0, [UR9], R229 ;  /* 0x000000e5ff0075a7 */ /* 0x000ea40008000149 */
[----:B--2---:R-:W-:Y:S05]  /*32f0*/  @!P0 BRA `(.L_x_26) ;  /* 0x000000cc009c8947 */ /* 0x004fea0003800000 */
.L_x_25:
[----:B------:R-:W-:Y:S01]  /*3300*/  UIADD3 UR9, UR22, 0x180, URZ ;  /* 0x0000018016097890 */ /* 0x000fe2000fffe03f */
[----:B------:R-:W-:Y:S01]  /*3310*/  WARPGROUP.ARRIVE ;  /* 0x00000000000079c5 */ /* 0x000fe20000000000 */
[----:B------:R-:W-:Y:S02]  /*3320*/  UIADD3 UR10, UR22, 0xc180, URZ ;  /* 0x0000c180160a7890 */ /* 0x000fe4000fffe03f */
[----:B------:R-:W-:Y:S02]  /*3330*/  USHF.R.U32.HI UR9, URZ, 0x4, UR9 ;  /* 0x000000043f097899 */ /* 0x000fe40008011609 */
[----:B------:R-:W-:Y:S02]  /*3340*/  USHF.R.U32.HI UR10, URZ, 0x4, UR10 ;  /* 0x000000043f0a7899 */ /* 0x000fe4000801160a */
[----:B------:R-:W-:Y:S02]  /*3350*/  UISETP.NE.AND UP0, UPT, UR7, URZ, UPT ;  /* 0x0000003f0700728c */ /* 0x000fe4000bf05270 */
[----:B------:R-:W-:-:S02]  /*3360*/  ULOP3.LUT UR9, UR9, 0x3fff, URZ, 0xc0, !UPT ;  /* 0x00003fff09097892 */ /* 0x000fc4000f8ec03f */
[----:B------:R-:W-:Y:S02]  /*3370*/  ULOP3.LUT UR10, UR10, 0x3fff, URZ, 0xc0, !UPT ;  /* 0x00003fff0a0a7892 */ /* 0x000fe4000f8ec03f */
[----:B------:R-:W-:Y:S02]  /*3380*/  USEL UR8, UR8, URZ, !UP0 ;  /* 0x0000003f08087287 */ /* 0x000fe4000c000000 */
[----:B------:R-:W-:Y:S02]  /*3390*/  ULOP3.LUT UR7, UR9, 0x10000, URZ, 0xfc, !UPT ;  /* 0x0001000009077892 */ /* 0x000fe4000f8efc3f */
[----:B------:R-:W-:Y:S02]  /*33a0*/  ULOP3.LUT UR10, UR10, 0x10000, URZ, 0xfc, !UPT ;  /* 0x000100000a0a7892 */ /* 0x000fe4000f8efc3f */
[----:B------:R-:W-:Y:S02]  /*33b0*/  UISETP.NE.U32.AND UP0, UPT, UR8, URZ, UPT ;  /* 0x0000003f0800728c */ /* 0x000fe4000bf05070 */
[----:B------:R-:W-:-:S02]  /*33c0*/  ULEA UR7, UR24, UR7, 0x9 ;  /* 0x0000000718077291 */ /* 0x000fc4000f8e483f */
[----:B------:R-:W-:Y:S01]  /*33d0*/  ULEA UR34, UR24, UR10, 0xb ;  /* 0x0000000a18227291 */ /* 0x000fe2000f8e583f */
[----:B------:R-:W-:Y:S01]  /*33e0*/  UMOV UR9, 0x40000040 ;  /* 0x4000004000097882 */ /* 0x000fe20000000000 */
[----:B------:R-:W-:Y:S01]  /*33f0*/  UMOV UR11, 0x40000040 ;  /* 0x40000040000b7882 */ /* 0x000fe20000000000 */
[----:B------:R-:W-:Y:S02]  /*3400*/  UIADD3 UR6, UR6, 0x4, URZ ;  /* 0x0000000406067890 */ /* 0x000fe4000fffe03f */
[----:B------:R-:W-:Y:S02]  /*3410*/  UMOV UR8, UR7 ;  /* 0x0000000700087c82 */ /* 0x000fe40008000000 */
[----:B------:R-:W-:Y:S02]  /*3420*/  UMOV UR10, UR34 ;  /* 0x00000022000a7c82 */ /* 0x000fe40008000000 */
[----:B------:R-:W-:Y:S01]  /*3430*/  QGMMA.64x256x32.F32.E5M2.E5M2 R24, gdesc[UR8], R24, UP0 ;  /* 0x03e00000081879f3 */ /* 0x000fe2000bf03818 */
[----:B------:R-:W-:-:S02]  /*3440*/  UIADD3 UR8, UR7, 0x2, URZ ;  /* 0x0000000207087890 */ /* 0x000fc4000fffe03f */
[----:B------:R-:W-:Y:S01]  /*3450*/  UIADD3 UR10, UR34, 0x2, URZ ;  /* 0x00000002220a7890 */ /* 0x000fe2000fffe03f */
[----:B------:R-:W-:Y:S01]  /*3460*/  UMOV UR9, 0x40000040 ;  /* 0x4000004000097882 */ /* 0x000fe20000000000 */
[----:B------:R-:W-:Y:S01]  /*3470*/  UMOV UR11, 0x40000040 ;  /* 0x40000040000b7882 */ /* 0x000fe20000000000 */
[----:B------:R-:W-:-:S15]  /*3480*/  UISETP.NE.AND UP0, UPT, UR6, UR35, UPT ;  /* 0x000000230600728c */ /* 0x000fde000bf05270 */
[----:B------:R-:W-:-:S07]  /*3490*/  NOP ;  /* 0x0000000000007918 */ /* 0x000fce0000000000 */
[----:B------:R-:W-:Y:S01]  /*34a0*/  QGMMA.64x256x32.F32.E5M2.E5M2 R24, gdesc[UR8], R24 ;  /* 0x03e00000081879f3 */ /* 0x000fe20008703818 */
[----:B------:R-:W-:Y:S02]  /*34b0*/  UIADD3 UR8, UR7, 0x4, URZ ;  /* 0x0000000407087890 */ /* 0x000fe4000fffe03f */
[----:B------:R-:W-:Y:S01]  /*34c0*/  UIADD3 UR10, UR34, 0x4, URZ ;  /* 0x00000004220a7890 */ /* 0x000fe2000fffe03f */
[----:B------:R-:W-:Y:S01]  /*34d0*/  UMOV UR9, 0x40000040 ;  /* 0x4000004000097882 */ /* 0x000fe20000000000 */
[----:B------:R-:W-:-:S15]  /*34e0*/  UMOV UR11, 0x40000040 ;  /* 0x40000040000b7882 */ /* 0x000fde0000000000 */
[----:B------:R-:W-:-:S08]  /*34f0*/  NOP ;  /* 0x0000000000007918 */ /* 0x000fd00000000000 */
[----:B------:R-:W-:Y:S01]  /*3500*/  QGMMA.64x256x32.F32.E5M2.E5M2 R24, gdesc[UR8], R24 ;  /* 0x03e00000081879f3 */ /* 0x000fe20008703818 */
[----:B------:R-:W-:Y:S02]  /*3510*/  UIADD3 UR8, UR7, 0x6, URZ ;  /* 0x0000000607087890 */ /* 0x000fe4000fffe03f */
[----:B------:R-:W-:Y:S01]  /*3520*/  UIADD3 UR10, UR34, 0x6, URZ ;  /* 0x00000006220a7890 */ /* 0x000fe2000fffe03f */
[----:B------:R-:W-:Y:S01]  /*3530*/  UMOV UR9, 0x40000040 ;  /* 0x4000004000097882 */ /* 0x000fe20000000000 */
[----:B------:R-:W-:Y:S01]  /*3540*/  UMOV UR11, 0x40000040 ;  /* 0x40000040000b7882 */ /* 0x000fe20000000000 */
[----:B------:R-:W-:-:S06]  /*3550*/  USEL UR7, URZ, 0x1, UP0 ;  /* 0x000000013f077887 */ /* 0x000fcc0008000000 */
[----:B------:R-:W-:-:S15]  /*3560*/  ISETP.NE.AND P0, PT, RZ, UR7, PT ;  /* 0x00000007ff007c0c */ /* 0x000fde000bf05270 */
[----:B------:R-:W-:-:S01]  /*3570*/  NOP ;  /* 0x0000000000007918 */ /* 0x000fc20000000000 */
[----:B------:R-:W-:Y:S03]  /*3580*/  QGMMA.64x256x32.F32.E5M2.E5M2 R24, gdesc[UR8], R24, gsb0 ;  /* 0x03e00000081879f3 */ /* 0x000fe60008003818 */
[----:B------:R-:W-:Y:S02]  /*3590*/  WARPGROUP.DEPBAR.LE gsb0, 0x1 ;  /* 0x00008000000079c5 */ /* 0x000fe40000010100 */
[----:B------:R-:W-:Y:S05]  /*35a0*/  @!P0 BRA `(.L_x_27) ;  /* 0x0000000c00708947 */ /* 0x000fea0003800000 */
[----:B------:R-:W-:Y:S02]  /*35b0*/  WARPGROUP.DEPBAR.LE gsb0, 0x0 ;  /* 0x00008000000079c5 */ /* 0x000fe40000010000 */
[----:B-----5:R-:W-:-:S01]  /*35c0*/  FADD R227, R25, R227 ;  /* 0x000000e319e37221 */ /* 0x020fc20000000000 */
[----:B------:R-:W-:Y:S01]  /*35d0*/  FADD R226, R26, R226 ;  /* 0x000000e21ae27221 */ /* 0x000fe20000000000 */
[----:B------:R-:W-:-:S01]  /*35e0*/  FADD R225, R27, R225 ;  /* 0x000000e11be17221 */ /* 0x000fc20000000000 */
[----:B------:R-:W-:Y:S01]  /*35f0*/  FADD R224, R28, R224 ;  /* 0x000000e01ce07221 */ /* 0x000fe20000000000 */
[----:B------:R-:W-:-:S01]  /*3600*/  FADD R223, R29, R223 ;  /* 0x000000df1ddf7221 */ /* 0x000fc20000000000 */
[----:B------:R2:W-:Y:S01]  /*3610*/  STL [R1+0x98], R227 ;  /* 0x000098e301007387 */ /* 0x0005e20000100800 */
[----:B------:R-:W-:-:S01]  /*3620*/  FADD R222, R30, R222 ;  /* 0x000000de1ede7221 */ /* 0x000fc20000000000 */
[----:B------:R-:W-:Y:S01]  /*3630*/  FADD R221, R31, R221 ;  /* 0x000000dd1fdd7221 */ /* 0x000fe20000000000 */
[----:B------:R-:W-:-:S01]  /*3640*/  FADD R220, R32, R220 ;  /* 0x000000dc20dc7221 */ /* 0x000fc20000000000 */
[----:B------:R-:W-:Y:S01]  /*3650*/  FADD R219, R33, R219 ;  /* 0x000000db21db7221 */ /* 0x000fe20000000000 */
[----:B------:R-:W-:-:S01]  /*3660*/  FADD R218, R34, R218 ;  /* 0x000000da22da7221 */ /* 0x000fc20000000000 */
[----:B------:R-:W-:Y:S01]  /*3670*/  FADD R217, R35, R217 ;  /* 0x000000d923d97221 */ /* 0x000fe20000000000 */
[----:B------:R-:W-:-:S01]  /*3680*/  FADD R216, R36, R216 ;  /* 0x000000d824d87221 */ /* 0x000fc20000000000 */
[----:B------:R-:W-:Y:S01]  /*3690*/  FADD R215, R37, R215 ;  /* 0x000000d725d77221 */ /* 0x000fe20000000000 */
[----:B------:R-:W-:-:S01]  /*36a0*/  FADD R214, R38, R214 ;  /* 0x000000d626d67221 */ /* 0x000fc20000000000 */
[----:B--2---:R-:W2:Y:S01]  /*36b0*/  LDL.LU R227, [R1+0x28] ;  /* 0x0000280001e37983 */ /* 0x004ea20000300800 */
[----:B------:R-:W-:-:S01]  /*36c0*/  FADD R213, R39, R213 ;  /* 0x000000d527d57221 */ /* 0x000fc20000000000 */
[----:B------:R-:W-:Y:S01]  /*36d0*/  FADD R212, R40, R212 ;  /* 0x000000d428d47221 */ /* 0x000fe20000000000 */
[----:B------:R-:W-:-:S01]  /*36e0*/  FADD R211, R41, R211 ;  /* 0x000000d329d37221 */ /* 0x000fc20000000000 */
[----:B------:R3:W-:Y:S01]  /*36f0*/  STL [R1+0x9c], R226 ;  /* 0x00009ce201007387 */ /* 0x0007e20000100800 */
[----:B------:R-:W-:-:S03]  /*3700*/  FADD R228, R24, R228 ;  /* 0x000000e418e47221 */ /* 0x000fc60000000000 */
[----:B---3--:R-:W3:Y:S04]  /*3710*/  LDL.LU R226, [R1+0x24] ;  /* 0x0000240001e27983 */ /* 0x008ee80000300800 */
[----:B------:R4:W-:Y:S04]  /*3720*/  STL [R1+0xa0], R225 ;  /* 0x0000a0e101007387 */ /* 0x0009e80000100800 */
[----:B----4-:R-:W4:Y:S04]  /*3730*/  LDL.LU R225, [R1+0x20] ;  /* 0x0000200001e17983 */ /* 0x010f280000300800 */
[----:B------:R0:W-:Y:S04]  /*3740*/  STL [R1+0xa4], R224 ;  /* 0x0000a4e001007387 */ /* 0x0001e80000100800 */
[----:B0-----:R-:W4:Y:S04]  /*3750*/  LDL.LU R224, [R1+0x1c] ;  /* 0x00001c0001e07983 */ /* 0x001f280000300800 */
        /* <DEDUP_REMOVED lines=13> */
[----:B0-----:R-:W4:Y:S04]  /*3830*/  LDL.LU R217, [R1] ;  /* 0x0000000001d97983 */ /* 0x001f280000300800 */
[----:B------:R-:W-:Y:S04]  /*3840*/  STL [R1+0xc4], R216 ;  /* 0x0000c4d801007387 */ /* 0x000fe80000100800 */
[----:B------:R-:W-:Y:S04]  /*3850*/  STL [R1+0xc8], R215 ;  /* 0x0000c8d701007387 */ /* 0x000fe80000100800 */
[----:B------:R-:W-:Y:S04]  /*3860*/  STL [R1+0xcc], R214 ;  /* 0x0000ccd601007387 */ /* 0x000fe80000100800 */
[----:B------:R-:W-:Y:S04]  /*3870*/  STL [R1+0xd0], R213 ;  /* 0x0000d0d501007387 */ /* 0x000fe80000100800 */
[----:B------:R-:W-:Y:S04]  /*3880*/  STL [R1+0xd4], R212 ;  /* 0x0000d4d401007387 */ /* 0x000fe80000100800 */
[----:B------:R0:W-:Y:S01]  /*3890*/  STL [R1+0xd8], R211 ;  /* 0x0000d8d301007387 */ /* 0x0001e20000100800 */
[----:B--2---:R-:W-:-:S01]  /*38a0*/  FADD R227, R134, R227 ;  /* 0x000000e386e37221 */ /* 0x004fc20000000000 */
[----:B---3--:R-:W-:Y:S01]  /*38b0*/  FADD R226, R133, R226 ;  /* 0x000000e285e27221 */ /* 0x008fe20000000000 */
[----:B----4-:R-:W-:-:S01]  /*38c0*/  FADD R225, R132, R225 ;  /* 0x000000e184e17221 */ /* 0x010fc20000000000 */
[----:B------:R-:W-:Y:S01]  /*38d0*/  FADD R224, R131, R224 ;  /* 0x000000e083e07221 */ /* 0x000fe20000000000 */
[----:B------:R-:W-:-:S01]  /*38e0*/  FADD R223, R130, R223 ;  /* 0x000000df82df7221 */ /* 0x000fc20000000000 */
[----:B------:R-:W-:Y:S01]  /*38f0*/  FADD R222, R129, R222 ;  /* 0x000000de81de7221 */ /* 0x000fe20000000000 */
[----:B------:R-:W-:-:S01]  /*3900*/  FADD R221, R128, R221 ;  /* 0x000000dd80dd7221 */ /* 0x000fc20000000000 */
[----:B------:R-:W-:Y:S01]  /*3910*/  FADD R220, R127, R220 ;  /* 0x000000dc7fdc7221 */ /* 0x000fe20000000000 */
[----:B------:R-:W-:-:S01]  /*3920*/  FADD R219, R126, R219 ;  /* 0x000000db7edb7221 */ /* 0x000fc20000000000 */
[----:B------:R-:W-:Y:S01]  /*3930*/  FADD R218, R125, R218 ;  /* 0x000000da7dda7221 */ /* 0x000fe20000000000 */
[----:B------:R-:W-:-:S05]  /*3940*/  FADD R217, R124, R217 ;  /* 0x000000d97cd97221 */ /* 0x000fca0000000000 */
[----:B------:R2:W-:Y:S04]  /*3950*/  STL [R1], R217 ;  /* 0x000000d901007387 */ /* 0x0005e80000100800 */
[----:B------:R3:W-:Y:S04]  /*3960*/  STL [R1+0x4], R218 ;  /* 0x000004da01007387 */ /* 0x0007e80000100800 */
[----:B------:R4:W-:Y:S04]  /*3970*/  STL [R1+0x8], R219 ;  /* 0x000008db01007387 */ /* 0x0009e80000100800 */
[----:B------:R1:W-:Y:S04]  /*3980*/  STL [R1+0xc], R220 ;  /* 0x00000cdc01007387 */ /* 0x0003e80000100800 */
[----:B------:R1:W-:Y:S04]  /*3990*/  STL [R1+0x10], R221 ;  /* 0x000010dd01007387 */ /* 0x0003e80000100800 */
[----:B------:R1:W-:Y:S04]  /*39a0*/  STL [R1+0x14], R222 ;  /* 0x000014de01007387 */ /* 0x0003e80000100800 */
[----:B------:R1:W-:Y:S04]  /*39b0*/  STL [R1+0x18], R223 ;  /* 0x000018df01007387 */ /* 0x0003e80000100800 */
[----:B------:R1:W-:Y:S04]  /*39c0*/  STL [R1+0x1c], R224 ;  /* 0x00001ce001007387 */ /* 0x0003e80000100800 */
[----:B0-----:R-:W4:Y:S04]  /*39d0*/  LDL.LU R211, [R1+0x2c] ;  /* 0x00002c0001d37983 */ /* 0x001f280000300800 */
[----:B------:R0:W-:Y:S04]  /*39e0*/  STL [R1+0x20], R225 ;  /* 0x000020e101007387 */ /* 0x0001e80000100800 */
[----:B------:R-:W4:Y:S04]  /*39f0*/  LDL.LU R212, [R1+0x30] ;  /* 0x0000300001d47983 */ /* 0x000f280000300800 */
[----:B------:R0:W-:Y:S04]  /*3a00*/  STL [R1+0x24], R226 ;  /* 0x000024e201007387 */ /* 0x0001e80000100800 */
[----:B------:R-:W4:Y:S04]  /*3a10*/  LDL.LU R213, [R1+0x34] ;  /* 0x0000340001d57983 */ /* 0x000f280000300800 */
[----:B------:R0:W-:Y:S04]  /*3a20*/  STL [R1+0x28], R227 ;  /* 0x000028e301007387 */ /* 0x0001e80000100800 */
[----:B------:R-:W4:Y:S04]  /*3a30*/  LDL.LU R214, [R1+0x38] ;  /* 0x0000380001d67983 */ /* 0x000f280000300800 */
[----:B------:R-:W4:Y:S04]  /*3a40*/  LDL.LU R215, [R1+0x3c] ;  /* 0x00003c0001d77983 */ /* 0x000f280000300800 */
[----:B------:R-:W4:Y:S04]  /*3a50*/  LDL.LU R216, [R1+0x40] ;  /* 0x0000400001d87983 */ /* 0x000f280000300800 */
[----:B--2---:R-:W2:Y:S04]  /*3a60*/  LDL.LU R217, [R1+0x44] ;  /* 0x0000440001d97983 */ /* 0x004ea80000300800 */
[----:B---3--:R-:W3:Y:S04]  /*3a70*/  LDL.LU R218, [R1+0x48] ;  /* 0x0000480001da7983 */ /* 0x008ee80000300800 */
[----:B----4-:R-:W4:Y:S04]  /*3a80*/  LDL.LU R219, [R1+0x4c] ;  /* 0x00004c0001db7983 */ /* 0x010f280000300800 */
[----:B-1----:R-:W4:Y:S04]  /*3a90*/  LDL.LU R220, [R1+0x50] ;  /* 0x0000500001dc7983 */ /* 0x002f280000300800 */
[----:B------:R-:W4:Y:S04]  /*3aa0*/  LDL.LU R221, [R1+0x54] ;  /* 0x0000540001dd7983 */ /* 0x000f280000300800 */
[----:B------:R-:W4:Y:S04]  /*3ab0*/  LDL.LU R222, [R1+0x58] ;  /* 0x0000580001de7983 */ /* 0x000f280000300800 */
[----:B------:R-:W4:Y:S04]  /*3ac0*/  LDL.LU R223, [R1+0x5c] ;  /* 0x00005c0001df7983 */ /* 0x000f280000300800 */
[----:B------:R-:W4:Y:S04]  /*3ad0*/  LDL.LU R224, [R1+0x60] ;  /* 0x0000600001e07983 */ /* 0x000f280000300800 */
[----:B0-----:R-:W4:Y:S04]  /*3ae0*/  LDL.LU R225, [R1+0x64] ;  /* 0x0000640001e17983 */ /* 0x001f280000300800 */
[----:B------:R-:W4:Y:S04]  /*3af0*/  LDL.LU R226, [R1+0x68] ;  /* 0x0000680001e27983 */ /* 0x000f280000300800 */
[----:B------:R-:W4:Y:S01]  /*3b00*/  LDL.LU R227, [R1+0x6c] ;  /* 0x00006c0001e37983 */ /* 0x000f220000300800 */
[----:B------:R-:W-:-:S05]  /*3b10*/  FADD R211, R135, R211 ;  /* 0x000000d387d37221 */ /* 0x000fca0000000000 */
[----:B------:R0:W-:Y:S01]  /*3b20*/  STL [R1+0x2c], R211 ;  /* 0x00002cd301007387 */ /* 0x0001e20000100800 */
[----:B------:R-:W-:-:S03]  /*3b30*/  FADD R212, R136, R212 ;  /* 0x000000d488d47221 */ /* 0x000fc60000000000 */
[----:B0-----:R0:W5:Y:S01]  /*3b40*/  LDL.LU R211, [R1+0xd8] ;  /* 0x0000d80001d37983 */ /* 0x0011620000300800 */
[----:B------:R-:W-:-:S03]  /*3b50*/  FADD R213, R137, R213 ;  /* 0x000000d589d57221 */ /* 0x000fc60000000000 */
[----:B------:R1:W-:Y:S01]  /*3b60*/  STL [R1+0x30], R212 ;  /* 0x000030d401007387 */ /* 0x0003e20000100800 */
[----:B------:R-:W-:-:S01]  /*3b70*/  FADD R214, R138, R214 ;  /* 0x000000d68ad67221 */ /* 0x000fc20000000000 */
[----:B------:R-:W-:Y:S02]  /*3b80*/  FADD R215, R139, R215 ;  /* 0x000000d78bd77221 */ /* 0x000fe40000000000 */
[----:B-1----:R0:W5:Y:S01]  /*3b90*/  LDL.LU R212, [R1+0xd4] ;  /* 0x0000d40001d47983 */ /* 0x0021620000300800 */
[----:B------:R-:W-:-:S03]  /*3ba0*/  FADD R216, R140, R216 ;  /* 0x000000d88cd87221 */ /* 0x000fc60000000000 */
[----:B------:R1:W-:Y:S01]  /*3bb0*/  STL [R1+0x34], R213 ;  /* 0x000034d501007387 */ /* 0x0003e20000100800 */
[----:B--2---:R-:W-:-:S03]  /*3bc0*/  FADD R217, R141, R217 ;  /* 0x000000d98dd97221 */ /* 0x004fc60000000000 */
[----:B-1----:R0:W5:Y:S01]  /*3bd0*/  LDL.LU R213, [R1+0xd0] ;  /* 0x0000d00001d57983 */ /* 0x0021620000300800 */
[----:B---3--:R-:W-:-:S03]  /*3be0*/  FADD R218, R142, R218 ;  /* 0x000000da8eda7221 */ /* 0x008fc60000000000 */
[----:B------:R1:W-:Y:S01]  /*3bf0*/  STL [R1+0x38], R214 ;  /* 0x000038d601007387 */ /* 0x0003e20000100800 */
[----:B----4-:R-:W-:-:S01]  /*3c00*/  FADD R219, R143, R219 ;  /* 0x000000db8fdb7221 */ /* 0x010fc20000000000 */
[----:B------:R-:W-:Y:S02]  /*3c10*/  FADD R220, R144, R220 ;  /* 0x000000dc90dc7221 */ /* 0x000fe40000000000 */
[----:B-1----:R0:W5:Y:S04]  /*3c20*/  LDL.LU R214, [R1+0xcc] ;  /* 0x0000cc0001d67983 */ /* 0x0021680000300800 */
[----:B------:R1:W-:Y:S01]  /*3c30*/  STL [R1+0x3c], R215 ;  /* 0x00003cd701007387 */ /* 0x0003e20000100800 */
[----:B------:R-:W-:-:S01]  /*3c40*/  FADD R221, R145, R221 ;  /* 0x000000dd91dd7221 */ /* 0x000fc20000000000 */
[----:B------:R-:W-:-:S02]  /*3c50*/  FADD R222, R146, R222 ;  /* 0x000000de92de7221 */ /* 0x000fc40000000000 */
[----:B-1----:R0:W5:Y:S04]  /*3c60*/  LDL.LU R215, [R1+0xc8] ;  /* 0x0000c80001d77983 */ /* 0x0021680000300800 */
[----:B------:R1:W-:Y:S01]  /*3c70*/  STL [R1+0x40], R216 ;  /* 0x000040d801007387 */ /* 0x0003e20000100800 */
[----:B------:R-:W-:-:S03]  /*3c80*/  FADD R223, R147, R223 ;  /* 0x000000df93df7221 */ /* 0x000fc60000000000 */
        /* <DEDUP_REMOVED lines=13> */
[----:B------:R1:W-:Y:S04]  /*3d60*/  STL [R1+0x54], R221 ;  /* 0x000054dd01007387 */ /* 0x0003e80000100800 */
        /* <DEDUP_REMOVED lines=12> */
[----:B-1----:R0:W5:Y:S01]  /*3e30*/  LDL.LU R227, [R1+0x98] ;  /* 0x0000980001e37983 */ /* 0x0021620000300800 */
        /* <DEDUP_REMOVED lines=82> */
[----:B0-----:R-:W-:-:S06]  /*4360*/  UMOV UR6, URZ ;  /* 0x0000003f00067c82 */ /* 0x001fcc0008000000 */
.L_x_27:
[----:B------:R-:W-:Y:S05]  /*4370*/  @!P1 BRA `(.L_x_28) ;  /* 0x0000000000049947 */ /* 0x000fea0003800000 */
[----:B------:R-:W-:Y:S01]  /*4380*/  BPT.TRAP 0x1 ;  /* 0x000000040000795c */ /* 0x000fe20000300000 */
.L_x_28:
[----:B------:R-:W-:Y:S02]  /*4390*/  UISETP.GT.U32.AND UP0, UPT, UR15, 0x1, UPT ;  /* 0x000000010f00788c */ /* 0x000fe4000bf04070 */
[----:B------:R-:W-:-:S04]  /*43a0*/  ULEA UR8, UR33, UR22, 0x3 ;  /* 0x0000001621087291 */ /* 0x000fc8000f8e183f */
[----:B------:R-:W-:Y:S01]  /*43b0*/  UIADD3 UR8, UR8, 0x30, URZ ;  /* 0x0000003008087890 */ /* 0x000fe2000fffe03f */
[----:B------:R-:W-:-:S03]  /*43c0*/  PLOP3.LUT P0, PT, PT, PT, UP0, 0x80, 0x0 ;  /* 0x000000000000781c */ /* 0x000fc60003f0f008 */
[----:B------:R-:W-:-:S09]  /*43d0*/  UPRMT UR8, URZ, 0x654, UR8 ;  /* 0x000006543f087896 */ /* 0x000fd20008000008 */
[----:B------:R-:W-:Y:S01]  /*43e0*/  SYNCS.ARRIVE.TRANS64.RED.A1T0 RZ, [UR8], RZ ;  /* 0x000000ffffff79a7 */ /* 0x000fe20008100408 */
[----:B------:R-:W-:Y:S05]  /*43f0*/  @P0 BRA `(.L_x_29) ;  /* 0x0000000000040947 */ /* 0x000fea0003800000 */
[----:B------:R-:W-:Y:S01]  /*4400*/  BPT.TRAP 0x1 ;  /* 0x000000040000795c */ /* 0x000fe20000300000 */
.L_x_29:
[----:B------:R-:W-:Y:S02]  /*4410*/  UISETP.GT.AND UP2, UPT, UR25, 0x1, UPT ;  /* 0x000000011900788c */ /* 0x000fe4000bf44270 */
[----:B------:R-:W-:Y:S02]  /*4420*/  UIADD3 UR24, UR24, 0x1, URZ ;  /* 0x0000000118187890 */ /* 0x000fe4000fffe03f */
[----:B------:R-:W-:Y:S02]  /*4430*/  UIADD3 UR33, UR33, 0x1, URZ ;  /* 0x0000000121217890 */ /* 0x000fe4000fffe03f */
[----:B------:R-:W-:Y:S01]  /*4440*/  PLOP3.LUT P0, PT, PT, PT, UP2, 0x80, 0x0 ;  /* 0x000000000000781c */ /* 0x000fe20003f0f028 */
[----:B------:R-:W-:Y:S02]  /*4450*/  UISETP.NE.AND UP0, UPT, UR24, 0x6, UPT ;  /* 0x000000061800788c */ /* 0x000fe4000bf05270 */
[----:B------:R-:W-:Y:S02]  /*4460*/  UIADD3 UR9, UR25, -0x1, URZ ;  /* 0xffffffff19097890 */ /* 0x000fe4000fffe03f */
[----:B------:R-:W-:-:S02]  /*4470*/  USEL UR8, URZ, 0x1, UP0 ;  /* 0x000000013f087887 */ /* 0x000fc40008000000 */
[----:B------:R-:W-:Y:S02]  /*4480*/  UISETP.NE.AND UP1, UPT, UR33, 0x6, UPT ;  /* 0x000000062100788c */ /* 0x000fe4000bf25270 */
[----:B------:R-:W-:Y:S02]  /*4490*/  ULOP3.LUT UR23, UR23, UR8, URZ, 0x3c, !UPT ;  /* 0x0000000817177292 */ /* 0x000fe4000f8e3c3f */
[----:B------:R-:W-:Y:S02]  /*44a0*/  USEL UR24, UR24, URZ, UP0 ;  /* 0x0000003f18187287 */ /* 0x000fe40008000000 */
[----:B------:R-:W-:Y:S01]  /*44b0*/  USEL UR33, UR33, URZ, UP1 ;  /* 0x0000003f21217287 */ /* 0x000fe20008800000 */
[----:B------:R-:W-:Y:S01]  /*44c0*/  UMOV UR8, 0x1 ;  /* 0x0000000100087882 */ /* 0x000fe20000000000 */
[----:B------:R-:W-:Y:S01]  /*44d0*/  UMOV UR25, UR9 ;  /* 0x0000000900197c82 */ /* 0x000fe20008000000 */
[----:B------:R-:W-:Y:S09]  /*44e0*/  @P0 BRA `(.L_x_30) ;  /* 0xffffffec00500947 */ /* 0x000ff2000383ffff */
.L_x_22:
[----:B------:R-:W-:-:S04]  /*44f0*/  UISETP.NE.AND UP0, UPT, UR6, URZ, UPT ;  /* 0x0000003f0600728c */ /* 0x000fc8000bf05270 */
[----:B------:R-:W-:-:S06]  /*4500*/  USEL UR6, URZ, 0x1, !UP0 ;  /* 0x000000013f067887 */ /* 0x000fcc000c000000 */
[----:B------:R-:W-:-:S13]  /*4510*/  ISETP.NE.AND P0, PT, RZ, UR6, PT ;  /* 0x00000006ff007c0c */ /* 0x000fda000bf05270 */
[----:B------:R-:W-:Y:S05]  /*4520*/  @!P0 BRA `(.L_x_31) ;  /* 0x0000000c00c48947 */ /* 0x000fea0003800000 */
[----:B------:R-:W-:Y:S02]  /*4530*/  WARPGROUP.DEPBAR.LE gsb0, 0x0 ;  /* 0x00008000000079c5 */ /* 0x000fe40000010000 */
[----:B-----5:R-:W-:Y:S01]  /*4540*/  FADD R227, R25, R227 ;  /* 0x000000e319e37221 */ /* 0x020fe20000000000 */
[----:B------:R-:W-:-:S04]  /*4550*/  FADD R228, R24, R228 ;  /* 0x000000e418e47221 */ /* 0x000fc80000000000 */
[----:B------:R2:W-:Y:S04]  /*4560*/  STL [R1+0x98], R227 ;  /* 0x000098e301007387 */ /* 0x0005e80000100800 */
[----:B--2---:R-:W2:Y:S04]  /*4570*/  LDL.LU R227, [R1+0x6c] ;  /* 0x00006c0001e37983 */ /* 0x004ea80000300800 */
[----:B--2---:R2:W-:Y:S04]  /*4580*/  STL [R1+0x9c], R227 ;  /* 0x00009ce301007387 */ /* 0x0045e80000100800 */
        /* <DEDUP_REMOVED lines=52> */
[----:B--2---:R-:W2:Y:S01]  /*48d0*/  LDL.LU R227, [R1] ;  /* 0x0000000001e37983 */ /* 0x004ea20000300800 */
[----:B------:R-:W-:Y:S01]  /*48e0*/  FADD R226, R26, R226 ;  /* 0x000000e21ae27221 */ /* 0x000fe20000000000 */
        /* <DEDUP_REMOVED lines=97> */
[----:B--2---:R-:W-:-:S05]  /*4f00*/  FADD R227, R124, R227 ;  /* 0x000000e37ce37221 */ /* 0x004fca0000000000 */
[----:B------:R2:W-:Y:S04]  /*4f10*/  STL [R1], R227 ;  /* 0x000000e301007387 */ /* 0x0005e80000100800 */
[----:B--2---:R-:W2:Y:S02]  /*4f20*/  LDL.LU R227, [R1+0x104] ;  /* 0x0001040001e37983 */ /* 0x004ea40000300800 */
[----:B--2---:R-:W-:-:S05]  /*4f30*/  FADD R227, R125, R227 ;  /* 0x000000e37de37221 */ /* 0x004fca0000000000 */
[----:B------:R2:W-:Y:S04]  /*4f40*/  STL [R1+0x4], R227 ;  /* 0x000004e301007387 */ /* 0x0005e80000100800 */
        /* <DEDUP_REMOVED lines=78> */
[----:B--2---:R2:W5:Y:S02]  /*5430*/  LDL.LU R227, [R1+0x98] ;  /* 0x0000980001e37983 */ /* 0x0045640000300800 */
.L_x_31:
[----:B-1----:R-:W-:-:S04]  /*5440*/  IMAD.U32 R229, RZ, RZ, UR26 ;  /* 0x0000001affe57e24 */ /* 0x002fc8000f8e00ff */
[----:B------:R1:W-:Y:S01]  /*5450*/  SYNCS.ARRIVE.TRANS64.A1T0 RZ, [R229+UR28], RZ ;  /* 0x000000ffe5ff79a7 */ /* 0x0003e2000810001c */
[----:B------:R-:W-:Y:S02]  /*5460*/  WARPGROUP.DEPBAR.LE gsb0, 0x0 ;  /* 0x00008000000079c5 */ /* 0x000fe40000010000 */
[----:B------:R-:W3:Y:S02]  /*5470*/  LDC R24, c[0x0][0x28c] ;  /* 0x0000a300ff187b82 */ /* 0x000ee40000000800 */
[----:B---3--:R-:W-:-:S13]  /*5480*/  ISETP.GE.AND P0, PT, R24, 0x1, PT ;  /* 0x000000011800780c */ /* 0x008fda0003f06270 */
[----:B-1----:R-:W-:Y:S05]  /*5490*/  @!P0 BRA `(.L_x_32) ;  /* 0x0000000000408947 */ /* 0x002fea0003800000 */
[----:B------:R-:W-:-:S06]  /*54a0*/  UISETP.NE.AND UP0, UPT, UR30, 0x3, UPT ;  /* 0x000000031e00788c */ /* 0x000fcc000bf05270 */
[----:B------:R-:W-:-:S13]  /*54b0*/  PLOP3.LUT P0, PT, PT, PT, UP0, 0x80, 0x0 ;  /* 0x000000000000781c */ /* 0x000fda0003f0f008 */
[----:B------:R-:W-:Y:S05]  /*54c0*/  @!P0 BRA `(.L_x_33) ;  /* 0x0000000000048947 */ /* 0x000fea0003800000 */
[----:B------:R-:W-:Y:S01]  /*54d0*/  BPT.TRAP 0x1 ;  /* 0x000000040000795c */ /* 0x000fe20000300000 */
.L_x_33:
[----:B------:R-:W-:Y:S02]  /*54e0*/  UIADD3 UR8, UR19, UR5, URZ ;  /* 0x0000000513087290 */ /* 0x000fe4000fffe03f */
[----:B------:R-:W-:Y:S02]  /*54f0*/  UISETP.GT.U32.AND UP0, UPT, UR15, 0x1, UPT ;  /* 0x000000010f00788c */ /* 0x000fe4000bf04070 */
[----:B------:R-:W-:-:S04]  /*5500*/  UIMAD.WIDE.U32 UR6, UR8, -0x55555555, URZ ;  /* 0xaaaaaaab080678a5 */ /* 0x000fc8000f8e003f */
[----:B------:R-:W-:Y:S01]  /*5510*/  USHF.R.U32.HI UR6, URZ, 0x2, UR7 ;  /* 0x000000023f067899 */ /* 0x000fe20008011607 */
[----:B------:R-:W-:-:S03]  /*5520*/  PLOP3.LUT P0, PT, PT, PT, UP0, 0x80, 0x0 ;  /* 0x000000000000781c */ /* 0x000fc60003f0f008 */
[----:B------:R-:W-:-:S04]  /*5530*/  UIMAD UR8, UR6, -0x6, UR8 ;  /* 0xfffffffa060878a4 */ /* 0x000fc8000f8e0208 */
[----:B------:R-:W-:-:S04]  /*5540*/  ULEA UR8, UR8, UR22, 0x3 ;  /* 0x0000001608087291 */ /* 0x000fc8000f8e183f */
[----:B------:R-:W-:-:S04]  /*5550*/  UIADD3 UR8, UR8, 0x30, URZ ;  /* 0x0000003008087890 */ /* 0x000fc8000fffe03f */
[----:B------:R-:W-:-:S09]  /*5560*/  UPRMT UR8, URZ, 0x654, UR8 ;  /* 0x000006543f087896 */ /* 0x000fd20008000008 */
[----:B------:R-:W-:Y:S01]  /*5570*/  SYNCS.ARRIVE.TRANS64.RED.A1T0 RZ, [UR8], RZ ;  /* 0x000000ffffff79a7 */ /* 0x000fe20008100408 */
[----:B------:R-:W-:Y:S05]  /*5580*/  @P0 BRA `(.L_x_32) ;  /* 0x0000000000040947 */ /* 0x000fea0003800000 */
[----:B------:R-:W-:Y:S01]  /*5590*/  BPT.TRAP 0x1 ;  /* 0x000000040000795c */ /* 0x000fe20000300000 */
.L_x_32:
[----:B-----5:R1:W-:Y:S01]  /*55a0*/  STL [R1+0x98], R0 ;  /* 0x0000980001007387 */ /* 0x0203e20000100800 */
[----:B------:R-:W-:Y:S01]  /*55b0*/  IMAD.U32 R24, RZ, RZ, UR27 ;  /* 0x0000001bff187e24 */ /* 0x000fe2000f8e00ff */
[----:B------:R-:W-:Y:S01]  /*55c0*/  UIADD3 UR5, UR29, UR5, URZ ;  /* 0x000000051d057290 */ /* 0x000fe2000fffe03f */
[----:B------:R-:W3:Y:S01]  /*55d0*/  LDC R35, c[0x0][0x288] ;  /* 0x0000a200ff237b82 */ /* 0x000ee20000000800 */
[----:B-1----:R-:W4:Y:S02]  /*55e0*/  LDL R0, [R1+0x84] ;  /* 0x0000840001007983 */ /* 0x002f240000100800 */
[----:B------:R-:W-:Y:S01]  /*55f0*/  SHF.L.U32 R24, R24, 0x1f, RZ ;  /* 0x0000001f18187819 */ /* 0x000fe200000006ff */
[----:B------:R-:W-:Y:S02]  /*5600*/  UISETP.GT.U32.AND UP0, UPT, UR5, 0x5, UPT ;  /* 0x000000050500788c */ /* 0x000fe4000bf04070 */
[----:B------:R-:W-:Y:S01]  /*5610*/  UISETP.GE.U32.AND UP1, UPT, UR29, 0x6, UPT ;  /* 0x000000061d00788c */ /* 0x000fe2000bf26070 */
[----:B------:R-:W1:Y:S01]  /*5620*/  SYNCS.PHASECHK.TRANS64.TRYWAIT P0, [UR18+0x8], R24 ;  /* 0x00000818ff0075a7 */ /* 0x000e620008000152 */
[----:B------:R-:W-:-:S02]  /*5630*/  UISETP.LT.U32.AND UP0, UPT, UR29, 0x6, UP0 ;  /* 0x000000061d00788c */ /* 0x000fc40008701070 */
[----:B------:R-:W-:Y:S02]  /*5640*/  UIMAD.WIDE.U32 UR6, UR5, -0x55555555, URZ ;  /* 0xaaaaaaab050678a5 */ /* 0x000fe4000f8e003f */
[----:B------:R-:W-:Y:S02]  /*5650*/  USEL UR8, URZ, 0x1, !UP0 ;  /* 0x000000013f087887 */ /* 0x000fe4000c000000 */
[----:B------:R-:W-:Y:S01]  /*5660*/  USHF.R.U32.HI UR6, URZ, 0x2, UR7 ;  /* 0x000000023f067899 */ /* 0x000fe20008011607 */
[----:B----4-:R-:W-:Y:S02]  /*5670*/  IMAD.SHL.U32 R32, R0, 0x2, RZ ;  /* 0x0000000200207824 */ /* 0x010fe400078e00ff */
[----:B------:R4:W5:Y:S01]  /*5680*/  LDL.LU R0, [R1+0x98] ;  /* 0x0000980001007983 */ /* 0x0009620000300800 */
[----:B------:R-:W-:Y:S02]  /*5690*/  ULOP3.LUT UR4, UR4, UR8, URZ, 0x3c, !UPT ;  /* 0x0000000804047292 */ /* 0x000fe4000f8e3c3f */
[----:B------:R-:W-:Y:S01]  /*56a0*/  UIMAD UR5, UR6, -0x6, UR5 ;  /* 0xfffffffa060578a4 */ /* 0x000fe2000f8e0205 */
[----:B------:R-:W-:Y:S01]  /*56b0*/  SHF.R.S32.HI R33, RZ, 0x1f, R32 ;  /* 0x0000001fff217819 */ /* 0x000fe20000011420 */
[----:B------:R-:W-:Y:S01]  /*56c0*/  @UP1 ULOP3.LUT UR4, UR4, 0x1, UR6, 0x78, !UPT ;  /* 0x0000000104041892 */ /* 0x000fe2000f8e7806 */
[----:B-1-3--:R-:W-:Y:S11]  /*56d0*/  @!P0 BRA `(.L_x_34) ;  /* 0x000000a800c48947 */ /* 0x00aff60003800000 */
.L_x_322:
[----:B------:R3:W-:Y:S01]  /*56e0*/  STL [R1+0xa0], R3 ;  /* 0x0000a00301007387 */ /* 0x0007e20000100800 */
[----:B------:R-:W-:Y:S01]  /*56f0*/  ULDC.64 UR6, c[0x0][0x5d0] ;  /* 0x0001740000067ab9 */ /* 0x000fe20000000a00 */
[----:B------:R-:W-:Y:S02]  /*5700*/  ULDC UR8, c[0x0][0x284] ;  /* 0x0000a10000087ab9 */ /* 0x000fe40000000800 */
[----:B---3--:R-:W3:Y:S04]  /*5710*/  LDL.LU R3, [R1+0x80] ;  /* 0x0000800001037983 */ /* 0x008ee80000300800 */
[----:B------:R0:W-:Y:S04]  /*5720*/  STL [R1+0x9c], R2 ;  /* 0x00009c0201007387 */ /* 0x0001e80000100800 */
[----:B0-----:R-:W2:Y:S04]  /*5730*/  LDL R2, [R1+0x7c] ;  /* 0x00007c0001027983 */ /* 0x001ea80000100800 */
[----:B-----5:R0:W-:Y:S04]  /*5740*/  STL [R1+0x98], R0 ;  /* 0x0000980001007387 */ /* 0x0201e80000100800 */
[----:B0-----:R-:W4:Y:S01]  /*5750*/  LDL R0, [R1+0x70] ;  /* 0x0000700001007983 */ /* 0x001f220000100800 */
[----:B---3--:R-:W-:-:S03]  /*5760*/  IMAD.SHL.U32 R37, R3, 0x100, RZ ;  /* 0x0000010003257824 */ /* 0x008fc600078e00ff */
[----:B------:R0:W5:Y:S01]  /*5770*/  LDL.LU R3, [R1+0xa0] ;  /* 0x0000a00001037983 */ /* 0x0001620000300800 */
[----:B--2---:R-:W-:-:S03]  /*5780*/  IMAD.SHL.U32 R34, R2, 0x40, RZ ;  /* 0x0000004002227824 */ /* 0x004fc600078e00ff */
[----:B------:R0:W5:Y:S01]  /*5790*/  LDL.LU R2, [R1+0x9c] ;  /* 0x00009c0001027983 */ /* 0x0001620000300800 */
[----:B----4-:R-:W-:Y:S01]  /*57a0*/  SHF.R.S32.HI R38, RZ, 0x1f, R0 ;  /* 0x0000001fff267819 */ /* 0x010fe20000011400 */
[----:B-1----:R-:W-:-:S04]  /*57b0*/  IMAD.WIDE.U32 R24, R0, UR6, R32 ;  /* 0x0000000600187c25 */ /* 0x002fc8000f8e0020 */
[----:B------:R-:W-:-:S04]  /*57c0*/  IMAD R26, R38, UR6, RZ ;  /* 0x00000006261a7c24 */ /* 0x000fc8000f8e02ff */
[----:B------:R-:W-:Y:S02]  /*57d0*/  IMAD R27, R0, UR7, R26 ;  /* 0x00000007001b7c24 */ /* 0x000fe4000f8e021a */
[----:B------:R0:W5:Y:S01]  /*57e0*/  LDL.LU R0, [R1+0x98] ;  /* 0x0000980001007983 */ /* 0x0001620000300800 */
[----:B------:R-:W-:-:S04]  /*57f0*/  ISETP.GE.AND P0, PT, R34, UR8, PT ;  /* 0x0000000822007c0c */ /* 0x000fc8000bf06270 */
[C---:B------:R-:W-:Y:S02]  /*5800*/  ISETP.GE.OR P0, PT, R37.reuse, R35, P0 ;  /* 0x000000232500720c */ /* 0x040fe40000706670 */
[----:B------:R-:W-:Y:S02]  /*5810*/  SHF.R.S32.HI R36, RZ, 0x1f, R37 ;  /* 0x0000001fff247819 */ /* 0x000fe40000011425 */
[----:B------:R-:W-:-:S04]  /*5820*/  IADD3 R24, P1, R37, R24, RZ ;  /* 0x0000001825187210 */ /* 0x000fc80007f3e0ff */
[----:B------:R-:W-:-:S05]  /*5830*/  IADD3.X R25, R36, R25, R27, P1, !PT ;  /* 0x0000001924197210 */ /* 0x000fca0000ffe41b */
[----:B0-----:R-:W-:Y:S05]  /*5840*/  @P0 BRA `(.L_x_35) ;  /* 0x0000008c00d40947 */ /* 0x001fea0003800000 */
[----:B------:R0:W-:Y:S01]  /*5850*/  STL.64 [R1+0xa8], R4 ;  /* 0x0000a80401007387 */ /* 0x0001e20000100a00 */
[----:B------:R-:W1:Y:S01]  /*5860*/  LDC.64 R28, c[0x0][0x5c8] ;  /* 0x00017200ff1c7b82 */ /* 0x000e620000000a00 */
[----:B------:R-:W-:Y:S02]  /*5870*/  ULDC.64 UR6, c[0x0][0x5c0] ;  /* 0x0001700000067ab9 */ /* 0x000fe40000000a00 */
[----:B0-----:R-:W2:Y:S04]  /*5880*/  LDL.64 R4, [R1+0x88] ;  /* 0x0000880001047983 */ /* 0x001ea80000100a00 */
[----:B-----5:R0:W-:Y:S04]  /*5890*/  STL [R1+0xa0], R3 ;  /* 0x0000a00301007387 */ /* 0x0201e80000100800 */
[----:B0-----:R-:W2:Y:S04]  /*58a0*/  LDL.LU R3, [R1+0x7c] ;  /* 0x00007c0001037983 */ /* 0x001ea80000300800 */
[----:B------:R0:W-:Y:S04]  /*58b0*/  STL [R1+0x9c], R2 ;  /* 0x00009c0201007387 */ /* 0x0001e80000100800 */
[----:B0-----:R-:W3:Y:S04]  /*58c0*/  LDL R2, [R1+0x84] ;  /* 0x0000840001027983 */ /* 0x001ee80000100800 */
[----:B------:R0:W-:Y:S04]  /*58d0*/  STL [R1+0x98], R0 ;  /* 0x0000980001007387 */ /* 0x0001e80000100800 */
[----:B0-----:R-:W4:Y:S01]  /*58e0*/  LDL R0, [R1+0x90] ;  /* 0x0000900001007983 */ /* 0x001f220000100800 */
[----:B--2---:R-:W-:-:S03]  /*58f0*/  IMAD.WIDE R30, R3, 0x40, R4 ;  /* 0x00000040031e7825 */ /* 0x004fc600078e0204 */
[----:B------:R0:W5:Y:S01]  /*5900*/  LDL.LU.64 R4, [R1+0xa8] ;  /* 0x0000a80001047983 */ /* 0x0001620000300a00 */
[-C--:B-1----:R-:W-:Y:S02]  /*5910*/  IMAD R26, R31, R28.reuse, RZ ;  /* 0x0000001c1f1a7224 */ /* 0x082fe400078e02ff */
[C---:B------:R-:W-:Y:S01]  /*5920*/  IMAD.WIDE.U32 R24, R30.reuse, R28, R24 ;  /* 0x0000001c1e187225 */ /* 0x040fe200078e0018 */
[----:B------:R0:W5:Y:S03]  /*5930*/  LDL.LU R3, [R1+0xa0] ;  /* 0x0000a00001037983 */ /* 0x0001660000300800 */
[----:B------:R-:W-:Y:S01]  /*5940*/  IMAD R27, R30, R29, R26 ;  /* 0x0000001d1e1b7224 */ /* 0x000fe200078e021a */
[----:B------:R-:W-:Y:S02]  /*5950*/  LEA R26, P0, R28, R24, 0x3 ;  /* 0x000000181c1a7211 */ /* 0x000fe400078018ff */
[----:B------:R-:W-:Y:S01]  /*5960*/  IADD3 R24, P1, R24, UR6, RZ ;  /* 0x0000000618187c10 */ /* 0x000fe2000ff3e0ff */
[----:B------:R-:W-:Y:S01]  /*5970*/  IMAD.IADD R27, R25, 0x1, R27 ;  /* 0x00000001191b7824 */ /* 0x000fe200078e021b */
[----:B------:R-:W-:-:S04]  /*5980*/  IADD3 R26, P3, R26, UR6, RZ ;  /* 0x000000061a1a7c10 */ /* 0x000fc8000ff7e0ff */
[----:B------:R-:W-:Y:S01]  /*5990*/  LEA.HI.X R29, R28, R27, R29, 0x3, P0 ;  /* 0x0000001b1c1d7211 */ /* 0x000fe200000f1c1d */
[----:B---3--:R-:W-:Y:S01]  /*59a0*/  IMAD R28, R2, -0x2, R35 ;  /* 0xfffffffe021c7824 */ /* 0x008fe200078e0223 */
[----:B------:R-:W-:Y:S01]  /*59b0*/  FSETP.NEU.AND P0, PT, RZ, UR31, PT ;  /* 0x0000001fff007c0b */ /* 0x000fe2000bf0d000 */
[----:B------:R0:W5:Y:S01]  /*59c0*/  LDL.LU R2, [R1+0x9c] ;  /* 0x00009c0001027983 */ /* 0x0001620000300800 */
[----:B------:R-:W-:Y:S01]  /*59d0*/  IADD3.X R25, R27, UR7, RZ, P1, !PT ;  /* 0x000000071b197c10 */ /* 0x000fe20008ffe4ff */
[----:B------:R-:W-:Y:S01]  /*59e0*/  BSSY B0, `(.L_x_35) ;  /* 0x00008db000007945 */ /* 0x000fe20003800000 */
[----:B------:R-:W-:Y:S01]  /*59f0*/  IADD3.X R27, R29, UR7, RZ, P3, !PT ;  /* 0x000000071d1b7c10 */ /* 0x000fe20009ffe4ff */
[----:B----4-:R-:W-:Y:S02]  /*5a00*/  IMAD.IADD R39, R0, 0x1, -R34 ;  /* 0x0000000100277824 */ /* 0x010fe400078e0a22 */
[----:B------:R0:W5:Y:S01]  /*5a10*/  LDL.LU R0, [R1+0x98] ;  /* 0x0000980001007983 */ /* 0x0001620000300800 */
[----:B------:R-:W-:-:S05]  /*5a20*/  IMAD.IADD R34, R28, 0x1, -R37 ;  /* 0x000000011c227824 */ /* 0x000fca00078e0a25 */
[----:B------:R-:W-:Y:S05]  /*5a30*/  @!P0 BRA `(.L_x_36) ;  /* 0x0000006800dc8947 */ /* 0x000fea0003800000 */
[----:B-----5:R1:W-:Y:S01]  /*5a40*/  STL [R1+0x98], R0 ;  /* 0x0000980001007387 */ /* 0x0203e20000100800 */
[----:B------:R-:W-:Y:S01]  /*5a50*/  ULDC.64 UR6, c[0x0][0x5b8] ;  /* 0x00016e0000067ab9 */ /* 0x000fe20000000a00 */
[----:B------:R-:W-:Y:S02]  /*5a60*/  ULDC.64 UR8, c[0x0][0x5a8] ;  /* 0x00016a0000087ab9 */ /* 0x000fe40000000a00 */
[----:B-1----:R-:W2:Y:S01]  /*5a70*/  LDL.LU R0, [R1+0x70] ;  /* 0x0000700001007983 */ /* 0x002ea20000300800 */
[----:B------:R-:W-:Y:S01]  /*5a80*/  IMAD R28, R38, UR6, RZ ;  /* 0x00000006261c7c24 */ /* 0x000fe2000f8e02ff */
[----:B------:R-:W-:Y:S01]  /*5a90*/  BSSY B1, `(.L_x_37) ;  /* 0x0000011000017945 */ /* 0x000fe20003800000 */
[----:B--2---:R-:W-:-:S04]  /*5aa0*/  IMAD.WIDE.U32 R32, R0, UR6, R32 ;  /* 0x0000000600207c25 */ /* 0x004fc8000f8e0020 */
[----:B------:R-:W-:Y:S01]  /*5ab0*/  IMAD R29, R0, UR7, R28 ;  /* 0x00000007001d7c24 */ /* 0x000fe2000f8e021c */
[----:B------:R-:W-:Y:S01]  /*5ac0*/  IADD3 R32, P0, R37, R32, RZ ;  /* 0x0000002025207210 */ /* 0x000fe20007f1e0ff */
[----:B------:R1:W5:Y:S01]  /*5ad0*/  LDL.LU R0, [R1+0x98] ;  /* 0x0000980001007983 */ /* 0x0003620000300800 */
[----:B------:R-:W-:Y:S02]  /*5ae0*/  ULDC.64 UR6, c[0x0][0x5b0] ;  /* 0x00016c0000067ab9 */ /* 0x000fe40000000a00 */
[----:B------:R-:W-:Y:S01]  /*5af0*/  IADD3.X R33, R36, R33, R29, P0, !PT ;  /* 0x0000002124217210 */ /* 0x000fe200007fe41d */
[----:B------:R-:W-:Y:S01]  /*5b00*/  IMAD R35, R31, UR6, RZ ;  /* 0x000000061f237c24 */ /* 0x000fe2000f8e02ff */
[----:B------:R-:W-:Y:S01]  /*5b10*/  ISETP.GE.AND P0, PT, R39, 0x1, PT ;  /* 0x000000012700780c */ /* 0x000fe20003f06270 */
[----:B------:R-:W-:-:S03]  /*5b20*/  IMAD.WIDE.U32 R28, R30, UR6, R32 ;  /* 0x000000061e1c7c25 */ /* 0x000fc6000f8e0020 */
[----:B------:R-:W-:Y:S01]  /*5b30*/  ISETP.LT.OR P4, PT, R34, 0x1, !P0 ;  /* 0x000000012200780c */ /* 0x000fe20004781670 */
[----:B------:R-:W-:Y:S01]  /*5b40*/  IMAD R35, R30, UR7, R35 ;  /* 0x000000071e237c24 */ /* 0x000fe2000f8e0223 */
[----:B------:R-:W-:-:S04]  /*5b50*/  IADD3 R28, P1, R28, UR8, RZ ;  /* 0x000000081c1c7c10 */ /* 0x000fc8000ff3e0ff */
[--C-:B------:R-:W-:Y:S02]  /*5b60*/  IADD3.X R29, R29, UR9, R35.reuse, P1, !PT ;  /* 0x000000091d1d7c10 */ /* 0x100fe40008ffe423 */
[----:B------:R-:W-:-:S05]  /*5b70*/  PRMT R35, RZ, 0x7610, R35 ;  /* 0x00007610ff237816 */ /* 0x000fca0000000023 */
[----:B-1----:R-:W-:Y:S05]  /*5b80*/  @P4 BRA `(.L_x_38) ;  /* 0x0000000000044947 */ /* 0x002fea0003800000 */
[----:B------:R1:W5:Y:S02]  /*5b90*/  LDG.E.U8 R35, desc[UR20][R28.64] ;  /* 0x000000141c237981 */ /* 0x000364000c1e1100 */
.L_x_38:
[----:B------:R-:W-:Y:S05]  /*5ba0*/  BSYNC B1 ;  /* 0x0000000000017941 */ /* 0x000fea0003800000 */
.L_x_37:
[----:B-----5:R-:W-:Y:S01]  /*5bb0*/  LOP3.LUT R35, R35, 0xff, RZ, 0xc0, !PT ;  /* 0x000000ff23237812 */ /* 0x020fe200078ec0ff */
[----:B------:R-:W-:Y:S01]  /*5bc0*/  BSSY B1, `(.L_x_39) ;  /* 0x000000b000017945 */ /* 0x000fe20003800000 */
[----:B------:R-:W-:Y:S02]  /*5bd0*/  ISETP.LT.OR P3, PT, R34, 0x2, !P0 ;  /* 0x000000022200780c */ /* 0x000fe40004761670 */
[----:B------:R-:W-:-:S05]  /*5be0*/  F2FP.F16.E5M2.UNPACK_B R35, R35 ;  /* 0x00000023ff23723e */ /* 0x000fca00020004ff */
[----:B------:R-:W-:-:S05]  /*5bf0*/  HADD2.F32 R35, -RZ, R35.H0_H0 ;  /* 0x20000023ff237230 */ /* 0x000fca0000004100 */
[----:B------:R-:W-:-:S04]  /*5c00*/  FMUL R35, R35, UR31 ;  /* 0x0000001f23237c20 */ /* 0x000fc80008400000 */
[----:B------:R-:W-:-:S05]  /*5c10*/  FFMA R35, R228, UR32, R35 ;  /* 0x00000020e4237c23 */ /* 0x000fca0008000023 */
[----:B------:R-:W-:Y:S02]  /*5c20*/  F2FP.SATFINITE.E5M2.F32.PACK_AB_MERGE_C R37, RZ, R35, RZ ;  /* 0x00000023ff25723e */ /* 0x000fe400048060ff */
[----:B------:R-:W-:-:S03]  /*5c30*/  PRMT R35, RZ, 0x7610, R35 ;  /* 0x00007610ff237816 */ /* 0x000fc60000000023 */
[----:B------:R2:W-:Y:S01]  /*5c40*/  @!P4 STG.E.U8 desc[UR20][R24.64], R37 ;  /* 0x000000251800c986 */ /* 0x0005e2000c101114 */
[----:B------:R-:W-:Y:S05]  /*5c50*/  @P3 BRA `(.L_x_40) ;  /* 0x0000000000043947 */ /* 0x000fea0003800000 */
[----:B------:R3:W5:Y:S02]  /*5c60*/  LDG.E.U8 R35, desc[UR20][R28.64+0x1] ;  /* 0x000001141c237981 */ /* 0x000764000c1e1100 */
.L_x_40:
[----:B------:R-:W-:Y:S05]  /*5c70*/  BSYNC B1 ;  /* 0x0000000000017941 */ /* 0x000fea0003800000 */
.L_x_39:
[----:B-----5:R-:W-:Y:S01]  /*5c80*/  LOP3.LUT R35, R35, 0xff, RZ, 0xc0, !PT ;  /* 0x000000ff23237812 */ /* 0x020fe200078ec0ff */
[----:B------:R-:W-:Y:S01]  /*5c90*/  BSSY B1, `(.L_x_41) ;  /* 0x0000013000017945 */ /* 0x000fe20003800000 */
[----:B--2---:R-:W-:Y:S02]  /*5ca0*/  IADD3 R37, P1, R30, 0x8, RZ ;  /* 0x000000081e257810 */ /* 0x004fe40007f3e0ff */
[----:B------:R-:W-:-:S03]  /*5cb0*/  F2FP.F16.E5M2.UNPACK_B R35, R35 ;  /* 0x00000023ff23723e */ /* 0x000fc600020004ff */
[----:B------:R-:W-:Y:S01]  /*5cc0*/  IMAD.X R31, RZ, RZ, R31, P1 ;  /* 0x000000ffff1f7224 */ /* 0x000fe200008e061f */
[----:B------:R-:W-:Y:S01]  /*5cd0*/  ISETP.GE.AND P1, PT, R39, 0x9, PT ;  /* 0x000000092700780c */ /* 0x000fe20003f26270 */
[----:B------:R-:W-:Y:S02]  /*5ce0*/  HADD2.F32 R35, -RZ, R35.H0_H0 ;  /* 0x20000023ff237230 */ /* 0x000fe40000004100 */
[----:B------:R-:W-:Y:S01]  /*5cf0*/  IMAD R36, R31, UR6, RZ ;  /* 0x000000061f247c24 */ /* 0x000fe2000f8e02ff */
[----:B------:R-:W-:Y:S01]  /*5d00*/  ISETP.LT.OR P5, PT, R34, 0x1, !P1 ;  /* 0x000000012200780c */ /* 0x000fe20004fa1670 */
[----:B------:R-:W-:-:S04]  /*5d10*/  IMAD.WIDE.U32 R32, R37, UR6, R32 ;  /* 0x0000000625207c25 */ /* 0x000fc8000f8e0020 */
[----:B------:R-:W-:Y:S01]  /*5d20*/  FMUL R30, R35, UR31 ;  /* 0x0000001f231e7c20 */ /* 0x000fe20008400000 */
[----:B------:R-:W-:-:S03]  /*5d30*/  IMAD R37, R37, UR7, R36 ;  /* 0x0000000725257c24 */ /* 0x000fc6000f8e0224 */
[----:B------:R-:W-:Y:S01]  /*5d40*/  FFMA R227, R227, UR32, R30 ;  /* 0x00000020e3e37c23 */ /* 0x000fe2000800001e */
[----:B------:R-:W-:Y:S02]  /*5d50*/  IADD3 R30, P4, R32, UR8, RZ ;  /* 0x00000008201e7c10 */ /* 0x000fe4000ff9e0ff */
[----:B------:R-:W-:Y:S02]  /*5d60*/  PRMT R32, RZ, 0x7610, R32 ;  /* 0x00007610ff207816 */ /* 0x000fe40000000020 */
[----:B------:R-:W-:Y:S02]  /*5d70*/  F2FP.SATFINITE.E5M2.F32.PACK_AB_MERGE_C R227, RZ, R227, RZ ;  /* 0x000000e3ffe3723e */ /* 0x000fe400048060ff */
[----:B------:R-:W-:-:S03]  /*5d80*/  IADD3.X R31, R33, UR9, R37, P4, !PT ;  /* 0x00000009211f7c10 */ /* 0x000fc6000a7fe425 */
[----:B------:R2:W-:Y:S01]  /*5d90*/  @!P3 STG.E.U8 desc[UR20][R24.64+0x1], R227 ;  /* 0x000001e31800b986 */ /* 0x0005e2000c101114 */
[----:B------:R-:W-:Y:S05]  /*5da0*/  @P5 BRA `(.L_x_42) ;  /* 0x0000000000045947 */ /* 0x000fea0003800000 */
[----:B------:R4:W5:Y:S02]  /*5db0*/  LDG.E.U8 R32, desc[UR20][R30.64] ;  /* 0x000000141e207981 */ /* 0x000964000c1e1100 */
.L_x_42:
[----:B------:R-:W-:Y:S05]  /*5dc0*/  BSYNC B1 ;  /* 0x0000000000017941 */ /* 0x000fea0003800000 */
.L_x_41:
[----:B-----5:R-:W-:Y:S01]  /*5dd0*/  LOP3.LUT R32, R32, 0xff, RZ, 0xc0, !PT ;  /* 0x000000ff20207812 */ /* 0x020fe200078ec0ff */
[----:B------:R-:W-:Y:S01]  /*5de0*/  BSSY B1, `(.L_x_43) ;  /* 0x000000b000017945 */ /* 0x000fe20003800000 */
[----:B------:R-:W-:Y:S02]  /*5df0*/  ISETP.LT.OR P3, PT, R34, 0x2, !P1 ;  /* 0x000000022200780c */ /* 0x000fe40004f61670 */
[----:B------:R-:W-:-:S05]  /*5e00*/  F2FP.F16.E5M2.UNPACK_B R32, R32 ;  /* 0x00000020ff20723e */ /* 0x000fca00020004ff */
[----:B------:R-:W-:-:S05]  /*5e10*/  HADD2.F32 R32, -RZ, R32.H0_H0 ;  /* 0x20000020ff207230 */ /* 0x000fca0000004100 */
[----:B------:R-:W-:Y:S01]  /*5e20*/  FMUL R33, R32, UR31 ;  /* 0x0000001f20217c20 */ /* 0x000fe20008400000 */
[----:B------:R-:W-:-:S03]  /*5e30*/  PRMT R32, RZ, 0x7610, R32 ;  /* 0x00007610ff207816 */ /* 0x000fc60000000020 */
[----:B------:R-:W-:-:S05]  /*5e40*/  FFMA R33, R226, UR32, R33 ;  /* 0x00000020e2217c23 */ /* 0x000fca0008000021 */
[----:B------:R-:W-:-:S05]  /*5e50*/  F2FP.SATFINITE.E5M2.F32.PACK_AB_MERGE_C R33, RZ, R33, RZ ;  /* 0x00000021ff21723e */ /* 0x000fca00048060ff */
[----:B------:R0:W-:Y:S01]  /*5e60*/  @!P5 STG.E.U8 desc[UR20][R26.64], R33 ;  /* 0x000000211a00d986 */ /* 0x0001e2000c101114 */
[----:B------:R-:W-:Y:S05]  /*5e70*/  @P3 BRA `(.L_x_44) ;  /* 0x0000000000043947 */ /* 0x000fea0003800000 */
[----:B------:R0:W5:Y:S02]  /*5e80*/  LDG.E.U8 R32, desc[UR20][R30.64+0x1] ;  /* 0x000001141e207981 */ /* 0x000164000c1e1100 */
.L_x_44:
[----:B------:R-:W-:Y:S05]  /*5e90*/  BSYNC B1 ;  /* 0x0000000000017941 */ /* 0x000fea0003800000 */
.L_x_43:
[----:B-----5:R-:W-:Y:S01]  /*5ea0*/  LOP3.LUT R32, R32, 0xff, RZ, 0xc0, !PT ;  /* 0x000000ff20207812 */ /* 0x020fe200078ec0ff */
[----:B------:R-:W-:Y:S01]  /*5eb0*/  BSSY B1, `(.L_x_45) ;  /* 0x000000b000017945 */ /* 0x000fe20003800000 */
[----:B------:R-:W-:Y:S02]  /*5ec0*/  ISETP.LT.OR P4, PT, R34, 0x9, !P0 ;  /* 0x000000092200780c */ /* 0x000fe40004781670 */
[----:B------:R-:W-:-:S05]  /*5ed0*/  F2FP.F16.E5M2.UNPACK_B R32, R32 ;  /* 0x00000020ff20723e */ /* 0x000fca00020004ff */
[----:B------:R-:W-:-:S05]  /*5ee0*/  HADD2.F32 R32, -RZ, R32.H0_H0 ;  /* 0x20000020ff207230 */ /* 0x000fca0000004100 */
[----:B------:R-:W-:-:S04]  /*5ef0*/  FMUL R32, R32, UR31 ;  /* 0x0000001f20207c20 */ /* 0x000fc80008400000 */
[----:B------:R-:W-:-:S05]  /*5f00*/  FFMA R32, R225, UR32, R32 ;  /* 0x00000020e1207c23 */ /* 0x000fca0008000020 */
[----:B0-----:R-:W-:Y:S02]  /*5f10*/  F2FP.SATFINITE.E5M2.F32.PACK_AB_MERGE_C R33, RZ, R32, RZ ;  /* 0x00000020ff21723e */ /* 0x001fe400048060ff */
[----:B------:R-:W-:-:S03]  /*5f20*/  PRMT R32, RZ, 0x7610, R32 ;  /* 0x00007610ff207816 */ /* 0x000fc60000000020 */
[----:B------:R0:W-:Y:S01]  /*5f30*/  @!P3 STG.E.U8 desc[UR20][R26.64+0x1], R33 ;  /* 0x000001211a00b986 */ /* 0x0001e2000c101114 */
[----:B------:R-:W-:Y:S05]  /*5f40*/  @P4 BRA `(.L_x_46) ;  /* 0x0000000000044947 */ /* 0x000fea0003800000 */
[----:B------:R0:W5:Y:S02]  /*5f50*/  LDG.E.U8 R32, desc[UR20][R28.64+0x8] ;  /* 0x000008141c207981 */ /* 0x000164000c1e1100 */
.L_x_46:
[----:B------:R-:W-:Y:S05]  /*5f60*/  BSYNC B1 ;  /* 0x0000000000017941 */ /* 0x000fea0003800000 */
.L_x_45:
[----:B-----5:R-:W-:Y:S01]  /*5f70*/  LOP3.LUT R32, R32, 0xff, RZ, 0xc0, !PT ;  /* 0x000000ff20207812 */ /* 0x020fe200078ec0ff */
[----:B------:R-:W-:Y:S01]  /*5f80*/  BSSY B1, `(.L_x_47) ;  /* 0x000000b000017945 */ /* 0x000fe20003800000 */
[----:B------:R-:W-:Y:S02]  /*5f90*/  ISETP.LT.OR P3, PT, R34, 0xa, !P0 ;  /* 0x0000000a2200780c */ /* 0x000fe40004761670 */
[----:B------:R-:W-:-:S05]  /*5fa0*/  F2FP.F16.E5M2.UNPACK_B R32, R32 ;  /* 0x00000020ff20723e */ /* 0x000fca00020004ff */
[----:B------:R-:W-:-:S05]  /*5fb0*/  HADD2.F32 R32, -RZ, R32.H0_H0 ;  /* 0x20000020ff207230 */ /* 0x000fca0000004100 */
[----:B0-----:R-:W-:Y:S01]  /*5fc0*/  FMUL R33, R32, UR31 ;  /* 0x0000001f20217c20 */ /* 0x001fe20008400000 */
[----:B------:R-:W-:-:S03]  /*5fd0*/  PRMT R32, RZ, 0x7610, R32 ;  /* 0x00007610ff207816 */ /* 0x000fc60000000020 */
[----:B------:R-:W-:-:S05]  /*5fe0*/  FFMA R33, R224, UR32, R33 ;  /* 0x00000020e0217c23 */ /* 0x000fca0008000021 */
[----:B------:R-:W-:-:S05]  /*5ff0*/  F2FP.SATFINITE.E5M2.F32.PACK_AB_MERGE_C R33, RZ, R33, RZ ;  /* 0x00000021ff21723e */ /* 0x000fca00048060ff */
[----:B------:R0:W-:Y:S01]  /*6000*/  @!P4 STG.E.U8 desc[UR20][R24.64+0x8], R33 ;  /* 0x000008211800c986 */ /* 0x0001e2000c101114 */
[----:B------:R-:W-:Y:S05]  /*6010*/  @P3 BRA `(.L_x_48) ;  /* 0x0000000000043947 */ /* 0x000fea0003800000 */
[----:B------:R0:W5:Y:S02]  /*6020*/  LDG.E.U8 R32, desc[UR20][R28.64+0x9] ;  /* 0x000009141c207981 */ /* 0x000164000c1e1100 */
.L_x_48:
[----:B------:R-:W-:Y:S05]  /*6030*/  BSYNC B1 ;  /* 0x0000000000017941 */ /* 0x000fea0003800000 */
.L_x_47:
        /* <DEDUP_REMOVED lines=12> */
.L_x_50:
[----:B------:R-:W-:Y:S05]  /*6100*/  BSYNC B1 ;  /* 0x0000000000017941 */ /* 0x000fea0003800000 */
.L_x_49:
        /* <DEDUP_REMOVED lines=12> */
.L_x_52:
[----:B------:R-:W-:Y:S05]  /*61d0*/  BSYNC B1 ;  /* 0x0000000000017941 */ /* 0x000fea0003800000 */
.L_x_51:
        /* <DEDUP_REMOVED lines=12> */
.L_x_54:
[----:B------:R-:W-:Y:S05]  /*62a0*/  BSYNC B1 ;  /* 0x0000000000017941 */ /* 0x000fea0003800000 */
.L_x_53:
        /* <DEDUP_REMOVED lines=12> */
.L_x_56:
[----:B------:R-:W-:Y:S05]  /*6370*/  BSYNC B1 ;  /* 0x0000000000017941 */ /* 0x000fea0003800000 */
.L_x_55:
        /* <DEDUP_REMOVED lines=12> */
.L_x_58:
[----:B------:R-:W-:Y:S05]  /*6440*/  BSYNC B1 ;  /* 0x0000000000017941 */ /* 0x000fea0003800000 */
.L_x_57:
        /* <DEDUP_REMOVED lines=12> */
.L_x_60:
[----:B------:R-:W-:Y:S05]  /*6510*/  BSYNC B1 ;  /* 0x0000000000017941 */ /* 0x000fea0003800000 */
.L_x_59:
        /* <DEDUP_REMOVED lines=12> */
.L_x_62:
[----:B------:R-:W-:Y:S05]  /*65e0*/  BSYNC B1 ;  /* 0x0000000000017941 */ /* 0x000fea0003800000 */
.L_x_61:
        /* <DEDUP_REMOVED lines=12> */
.L_x_64:
[----:B------:R-:W-:Y:S05]  /*66b0*/  BSYNC B1 ;  /* 0x0000000000017941 */ /* 0x000fea0003800000 */
.L_x_63:
        /* <DEDUP_REMOVED lines=12> */
.L_x_66:
[----:B------:R-:W-:Y:S05]  /*6780*/  BSYNC B1 ;  /* 0x0000000000017941 */ /* 0x000fea0003800000 */
.L_x_65:
        /* <DEDUP_REMOVED lines=12> */
.L_x_68:
[----:B------:R-:W-:Y:S05]  /*6850*/  BSYNC B1 ;  /* 0x0000000000017941 */ /* 0x000fea0003800000 */
.L_x_67:
        /* <DEDUP_REMOVED lines=12> */
.L_x_70:
[----:B------:R-:W-:Y:S05]  /*6920*/  BSYNC B1 ;  /* 0x0000000000017941 */ /* 0x000fea0003800000 */
.L_x_69:
        /* <DEDUP_REMOVED lines=12> */
.L_x_72:
[----:B------:R-:W-:Y:S05]  /*69f0*/  BSYNC B1 ;  /* 0x0000000000017941 */ /* 0x000fea0003800000 */
.L_x_71:
        /* <DEDUP_REMOVED lines=12> */
.L_x_74:
[----:B------:R-:W-:Y:S05]  /*6ac0*/  BSYNC B1 ;  /* 0x0000000000017941 */ /* 0x000fea0003800000 */
.L_x_73:
        /* <DEDUP_REMOVED lines=12> */
.L_x_76:
[----:B------:R-:W-:Y:S05]  /*6b90*/  BSYNC B1 ;  /* 0x0000000000017941 */ /* 0x000fea0003800000 */
.L_x_75:
        /* <DEDUP_REMOVED lines=12> */
.L_x_78:
[----:B------:R-:W-:Y:S05]  /*6c60*/  BSYNC B1 ;  /* 0x0000000000017941 */ /* 0x000fea0003800000 */
.L_x_77:
        /* <DEDUP_REMOVED lines=12> */
.L_x_80:
[----:B------:R-:W-:Y:S05]  /*6d30*/  BSYNC B1 ;  /* 0x0000000000017941 */ /* 0x000fea0003800000 */
.L_x_79:
        /* <DEDUP_REMOVED lines=12> */
.L_x_82:
[----:B------:R-:W-:Y:S05]  /*6e00*/  BSYNC B1 ;  /* 0x0000000000017941 */ /* 0x000fea0003800000 */
.L_x_81:
        /* <DEDUP_REMOVED lines=12> */
.L_x_84:
[----:B------:R-:W-:Y:S05]  /*6ed0*/  BSYNC B1 ;  /* 0x0000000000017941 */ /* 0x000fea0003800000 */
.L_x_83:
        /* <DEDUP_REMOVED lines=12> */
.L_x_86:
[----:B------:R-:W-:Y:S05]  /*6fa0*/  BSYNC B1 ;  /* 0x0000000000017941 */ /* 0x000fea0003800000 */
.L_x_85:
        /* <DEDUP_REMOVED lines=12> */
.L_x_88:
[----:B------:R-:W-:Y:S05]  /*7070*/  BSYNC B1 ;  /* 0x0000000000017941 */ /* 0x000fea0003800000 */
.L_x_87:
        /* <DEDUP_REMOVED lines=12> */
.L_x_90:
[----:B------:R-:W-:Y:S05]  /*7140*/  BSYNC B1 ;  /* 0x0000000000017941 */ /* 0x000fea0003800000 */
.L_x_89:
        /* <DEDUP_REMOVED lines=12> */
.L_x_92:
[----:B------:R-:W-:Y:S05]  /*7210*/  BSYNC B1 ;  /* 0x0000000000017941 */ /* 0x000fea0003800000 */
.L_x_91:
        /* <DEDUP_REMOVED lines=12> */
.L_x_94:
[----:B------:R-:W-:Y:S05]  /*72e0*/  BSYNC B1 ;  /* 0x0000000000017941 */ /* 0x000fea0003800000 */
.L_x_93:
        /* <DEDUP_REMOVED lines=12> */
.L_x_96:
[----:B------:R-:W-:Y:S05]  /*73b0*/  BSYNC B1 ;  /* 0x0000000000017941 */ /* 0x000fea0003800000 */
.L_x_95:
        /* <DEDUP_REMOVED lines=12> */
.L_x_98:
[----:B------:R-:W-:Y:S05]  /*7480*/  BSYNC B1 ;  /* 0x0000000000017941 */ /* 0x000fea0003800000 */
.L_x_97:
        /* <DEDUP_REMOVED lines=12> */
.L_x_100:
[----:B------:R-:W-:Y:S05]  /*7550*/  BSYNC B1 ;  /* 0x0000000000017941 */ /* 0x000fea0003800000 */
.L_x_99:
        /* <DEDUP_REMOVED lines=12> */
.L_x_102:
[----:B------:R-:W-:Y:S05]  /*7620*/  BSYNC B1 ;  /* 0x0000000000017941 */ /* 0x000fea0003800000 */
.L_x_101:
        /* <DEDUP_REMOVED lines=12> */
.L_x_104:
[----:B------:R-:W-:Y:S05]  /*76f0*/  BSYNC B1 ;  /* 0x0000000000017941 */ /* 0x000fea0003800000 */
.L_x_103:
        /* <DEDUP_REMOVED lines=12> */
.L_x_106:
[----:B------:R-:W-:Y:S05]  /*77c0*/  BSYNC B1 ;  /* 0x0000000000017941 */ /* 0x000fea0003800000 */
.L_x_105:
        /* <DEDUP_REMOVED lines=12> */
.L_x_108:
[----:B------:R-:W-:Y:S05]  /*7890*/  BSYNC B1 ;  /* 0x0000000000017941 */ /* 0x000fea0003800000 */
.L_x_107:
        /* <DEDUP_REMOVED lines=12> */
.L_x_110:
[----:B------:R-:W-:Y:S05]  /*7960*/  BSYNC B1 ;  /* 0x0000000000017941 */ /* 0x000fea0003800000 */
.L_x_109:
        /* <DEDUP_REMOVED lines=12> */
.L_x_112:
[----:B------:R-:W-:Y:S05]  /*7a30*/  BSYNC B1 ;  /* 0x0000000000017941 */ /* 0x000fea0003800000 */
.L_x_111:
        /* <DEDUP_REMOVED lines=12> */
.L_x_114:
[----:B------:R-:W-:Y:S05]  /*7b00*/  BSYNC B1 ;  /* 0x0000000000017941 */ /* 0x000fea0003800000 */
.L_x_113:
        /* <DEDUP_REMOVED lines=12> */
.L_x_116:
[----:B------:R-:W-:Y:S05]  /*7bd0*/  BSYNC B1 ;  /* 0x0000000000017941 */ /* 0x000fea0003800000 */
.L_x_115:
        /* <DEDUP_REMOVED lines=12> */
.L_x_118:
[----:B------:R-:W-:Y:S05]  /*7ca0*/  BSYNC B1 ;  /* 0x0000000000017941 */ /* 0x000fea0003800000 */
.L_x_117:
        /* <DEDUP_REMOVED lines=12> */
.L_x_120:
[----:B------:R-:W-:Y:S05]  /*7d70*/  BSYNC B1 ;  /* 0x0000000000017941 */ /* 0x000fea0003800000 */
.L_x_119:
        /* <DEDUP_REMOVED lines=12> */
.L_x_122:
[----:B------:R-:W-:Y:S05]  /*7e40*/  BSYNC B1 ;  /* 0x0000000000017941 */ /* 0x000fea0003800000 */
.L_x_121:
        /* <DEDUP_REMOVED lines=12> */
.L_x_124:
[----:B------:R-:W-:Y:S05]  /*7f10*/  BSYNC B1 ;  /* 0x0000000000017941 */ /* 0x000fea0003800000 */
.L_x_123:
        /* <DEDUP_REMOVED lines=12> */
.L_x_126:
[----:B------:R-:W-:Y:S05]  /*7fe0*/  BSYNC B1 ;  /* 0x0000000000017941 */ /* 0x000fea0003800000 */
.L_x_125:
        /* <DEDUP_REMOVED lines=12> */
.L_x_128:
[----:B------:R-:W-:Y:S05]  /*80b0*/  BSYNC B1 ;  /* 0x0000000000017941 */ /* 0x000fea0003800000 */
.L_x_127:
        /* <DEDUP_REMOVED lines=12> */
.L_x_130:
[----:B------:R-:W-:Y:S05]  /*8180*/  BSYNC B1 ;  /* 0x0000000000017941 */ /* 0x000fea0003800000 */
.L_x_129:
        /* <DEDUP_REMOVED lines=12> */
.L_x_132:
[----:B------:R-:W-:Y:S05]  /*8250*/  BSYNC B1 ;  /* 0x0000000000017941 */ /* 0x000fea0003800000 */
.L_x_131:
        /* <DEDUP_REMOVED lines=12> */
.L_x_134:
[----:B------:R-:W-:Y:S05]  /*8320*/  BSYNC B1 ;  /* 0x0000000000017941 */ /* 0x000fea0003800000 */
.L_x_133:
        /* <DEDUP_REMOVED lines=12> */
.L_x_136:
[----:B------:R-:W-:Y:S05]  /*83f0*/  BSYNC B1 ;  /* 0x0000000000017941 */ /* 0x000fea0003800000 */
.L_x_135:
        /* <DEDUP_REMOVED lines=12> */
.L_x_138:
[----:B------:R-:W-:Y:S05]  /*84c0*/  BSYNC B1 ;  /* 0x0000000000017941 */ /* 0x000fea0003800000 */
.L_x_137:
        /* <DEDUP_REMOVED lines=12> */
.L_x_140:
[----:B------:R-:W-:Y:S05]  /*8590*/  BSYNC B1 ;  /* 0x0000000000017941 */ /* 0x000fea0003800000 */
.L_x_139:
        /* <DEDUP_REMOVED lines=12> */
.L_x_142:
[----:B------:R-:W-:Y:S05]  /*8660*/  BSYNC B1 ;  /* 0x0000000000017941 */ /* 0x000fea0003800000 */
.L_x_141:
        /* <DEDUP_REMOVED lines=12> */
.L_x_144:
[----:B------:R-:W-:Y:S05]  /*8730*/  BSYNC B1 ;  /* 0x0000000000017941 */ /* 0x000fea0003800000 */
.L_x_143:
        /* <DEDUP_REMOVED lines=12> */
.L_x_146:
[----:B------:R-:W-:Y:S05]  /*8800*/  BSYNC B1 ;  /* 0x0000000000017941 */ /* 0x000fea0003800000 */
.L_x_145:
        /* <DEDUP_REMOVED lines=12> */
.L_x_148:
[----:B------:R-:W-:Y:S05]  /*88d0*/  BSYNC B1 ;  /* 0x0000000000017941 */ /* 0x000fea0003800000 */
.L_x_147:
        /* <DEDUP_REMOVED lines=12> */
.L_x_150:
[----:B------:R-:W-:Y:S05]  /*89a0*/  BSYNC B1 ;  /* 0x0000000000017941 */ /* 0x000fea0003800000 */
.L_x_149:
        /* <DEDUP_REMOVED lines=12> */
.L_x_152:
[----:B------:R-:W-:Y:S05]  /*8a70*/  BSYNC B1 ;  /* 0x0000000000017941 */ /* 0x000fea0003800000 */
.L_x_151:
        /* <DEDUP_REMOVED lines=12> */
.L_x_154:
[----:B------:R-:W-:Y:S05]  /*8b40*/  BSYNC B1 ;  /* 0x0000000000017941 */ /* 0x000fea0003800000 */
.L_x_153:
        /* <DEDUP_REMOVED lines=12> */
.L_x_156:
[----:B------:R-:W-:Y:S05]  /*8c10*/  BSYNC B1 ;  /* 0x0000000000017941 */ /* 0x000fea0003800000 */
.L_x_155:
        /* <DEDUP_REMOVED lines=12> */
.L_x_158:
[----:B------:R-:W-:Y:S05]  /*8ce0*/  BSYNC B1 ;  /* 0x0000000000017941 */ /* 0x000fea0003800000 */
.L_x_157:
        /* <DEDUP_REMOVED lines=12> */
.L_x_160:
[----:B------:R-:W-:Y:S05]  /*8db0*/  BSYNC B1 ;  /* 0x0000000000017941 */ /* 0x000fea0003800000 */
.L_x_159:
        /* <DEDUP_REMOVED lines=12> */
.L_x_162:
[----:B------:R-:W-:Y:S05]  /*8e80*/  BSYNC B1 ;  /* 0x0000000000017941 */ /* 0x000fea0003800000 */
.L_x_161:
        /* <DEDUP_REMOVED lines=12> */
.L_x_164:
[----:B------:R-:W-:Y:S05]  /*8f50*/  BSYNC B1 ;  /* 0x0000000000017941 */ /* 0x000fea0003800000 */
.L_x_163:
        /* <DEDUP_REMOVED lines=12> */
.L_x_166:
[----:B------:R-:W-:Y:S05]  /*9020*/  BSYNC B1 ;  /* 0x0000000000017941 */ /* 0x000fea0003800000 */
.L_x_165:
        /* <DEDUP_REMOVED lines=12> */
.L_x_168:
[----:B------:R-:W-:Y:S05]  /*90f0*/  BSYNC B1 ;  /* 0x0000000000017941 */ /* 0x000fea0003800000 */
.L_x_167:
        /* <DEDUP_REMOVED lines=12> */
.L_x_170:
[----:B------:R-:W-:Y:S05]  /*91c0*/  BSYNC B1 ;  /* 0x0000000000017941 */ /* 0x000fea0003800000 */
.L_x_169:
        /* <DEDUP_REMOVED lines=12> */
.L_x_172:
[----:B------:R-:W-:Y:S05]  /*9290*/  BSYNC B1 ;  /* 0x0000000000017941 */ /* 0x000fea0003800000 */
.L_x_171:
        /* <DEDUP_REMOVED lines=12> */
.L_x_174:
[----:B------:R-:W-:Y:S05]  /*9360*/  BSYNC B1 ;  /* 0x0000000000017941 */ /* 0x000fea0003800000 */
.L_x_173:
        /* <DEDUP_REMOVED lines=12> */
.L_x_176:
[----:B------:R-:W-:Y:S05]  /*9430*/  BSYNC B1 ;  /* 0x0000000000017941 */ /* 0x000fea0003800000 */
.L_x_175:
        /* <DEDUP_REMOVED lines=12> */
.L_x_178:
[----:B------:R-:W-:Y:S05]  /*9500*/  BSYNC B1 ;  /* 0x0000000000017941 */ /* 0x000fea0003800000 */
.L_x_177:
        /* <DEDUP_REMOVED lines=12> */
.L_x_180:
[----:B------:R-:W-:Y:S05]  /*95d0*/  BSYNC B1 ;  /* 0x0000000000017941 */ /* 0x000fea0003800000 */
.L_x_179:
        /* <DEDUP_REMOVED lines=12> */
.L_x_182:
[----:B------:R-:W-:Y:S05]  /*96a0*/  BSYNC B1 ;  /* 0x0000000000017941 */ /* 0x000fea0003800000 */
.L_x_181:
        /* <DEDUP_REMOVED lines=12> */
.L_x_184:
[----:B------:R-:W-:Y:S05]  /*9770*/  BSYNC B1 ;  /* 0x0000000000017941 */ /* 0x000fea0003800000 */
.L_x_183:
        /* <DEDUP_REMOVED lines=12> */
.L_x_186:
[----:B------:R-:W-:Y:S05]  /*9840*/  BSYNC B1 ;  /* 0x0000000000017941 */ /* 0x000fea0003800000 */
.L_x_185:
        /* <DEDUP_REMOVED lines=12> */
.L_x_188:
[----:B------:R-:W-:Y:S05]  /*9910*/  BSYNC B1 ;  /* 0x0000000000017941 */ /* 0x000fea0003800000 */
.L_x_187:
        /* <DEDUP_REMOVED lines=12> */
.L_x_190:
[----:B------:R-:W-:Y:S05]  /*99e0*/  BSYNC B1 ;  /* 0x0000000000017941 */ /* 0x000fea0003800000 */
.L_x_189:
        /* <DEDUP_REMOVED lines=12> */
.L_x_192:
[----:B------:R-:W-:Y:S05]  /*9ab0*/  BSYNC B1 ;  /* 0x0000000000017941 */ /* 0x000fea0003800000 */
.L_x_191:
[----:B-----5:R-:W-:Y:S01]  /*9ac0*/  LOP3.LUT R32, R32, 0xff, RZ, 0xc0, !PT ;  /* 0x000000ff20207812 */ /* 0x020fe200078ec0ff */
[----:B------:R-:W-:Y:S01]  /*9ad0*/  BSSY B1, `(.L_x_193) ;  /* 0x000000b000017945 */ /* 0x000fe20003800000 */
[----:B------:R-:W-:Y:S02]  /*9ae0*/  ISETP.LT.OR P4, PT, R34, 0x99, !P1 ;  /* 0x000000992200780c */ /* 0x000fe40004f81670 */
[----:B------:R-:W-:-:S05]  /*9af0*/  F2FP.F16.E5M2.UNPACK_B R32, R32 ;  /* 0x00000020ff20723e */ /* 0x000fca00020004ff */
[----:B------:R-:W-:-:S05]  /*9b00*/  HADD2.F32 R32, -RZ, R32.H0_H0 ;  /* 0x20000020ff207230 */ /* 0x000fca0000004100 */
[----:B------:R-:W-:-:S04]  /*9b10*/  FMUL R32, R32, UR31 ;  /* 0x0000001f20207c20 */ /* 0x000fc80008400000 */
[----:B------:R-:W-:Y:S01]  /*9b20*/  FFMA R32, R23, UR32, R32 ;  /* 0x0000002017207c23 */ /* 0x000fe20008000020 */
[----:B------:R-:W-:-:S04]  /*9b30*/  PRMT R23, RZ, 0x7610, R23 ;  /* 0x00007610ff177816 */ /* 0x000fc80000000017 */
[----:B0-----:R-:W-:-:S05]  /*9b40*/  F2FP.SATFINITE.E5M2.F32.PACK_AB_MERGE_C R33, RZ, R32, RZ ;  /* 0x00000020ff21723e */ /* 0x001fca00048060ff */
[----:B------:R0:W-:Y:S01]  /*9b50*/  @!P3 STG.E.U8 desc[UR20][R24.64+0x99], R33 ;  /* 0x000099211800b986 */ /* 0x0001e2000c101114 */
[----:B------:R-:W-:Y:S05]  /*9b60*/  @P4 BRA `(.L_x_194) ;  /* 0x0000000000044947 */ /* 0x000fea0003800000 */
[----:B------:R0:W5:Y:S02]  /*9b70*/  LDG.E.U8 R23, desc[UR20][R30.64+0x98] ;  /* 0x000098141e177981 */ /* 0x000164000c1e1100 */
.L_x_194:
[----:B------:R-:W-:Y:S05]  /*9b80*/  BSYNC B1 ;  /* 0x0000000000017941 */ /* 0x000fea0003800000 */
.L_x_193:
        /* <DEDUP_REMOVED lines=8> */
[----:B------:R-:W-:-:S05]  /*9c10*/  F2FP.SATFINITE.E5M2.F32.PACK_AB_MERGE_C R23, RZ, R23, RZ ;  /* 0x00000017ff17723e */ /* 0x000fca00048060ff */
[----:B------:R0:W-:Y:S01]  /*9c20*/  @!P4 STG.E.U8 desc[UR20][R26.64+0x98], R23 ;  /* 0x000098171a00c986 */ /* 0x0001e2000c101114 */
[----:B------:R-:W-:Y:S05]  /*9c30*/  @P3 BRA `(.L_x_196) ;  /* 0x0000000000043947 */ /* 0x000fea0003800000 */
[----:B------:R0:W5:Y:S02]  /*9c40*/  LDG.E.U8 R22, desc[UR20][R30.64+0x99] ;  /* 0x000099141e167981 */ /* 0x000164000c1e1100 */
.L_x_196:
[----:B------:R-:W-:Y:S05]  /*9c50*/  BSYNC B1 ;  /* 0x0000000000017941 */ /* 0x000fea0003800000 */
.L_x_195:
        /* <DEDUP_REMOVED lines=12> */
.L_x_198:
[----:B------:R-:W-:Y:S05]  /*9d20*/  BSYNC B1 ;  /* 0x0000000000017941 */ /* 0x000fea0003800000 */
.L_x_197:
        /* <DEDUP_REMOVED lines=12> */
.L_x_200:
[----:B------:R-:W-:Y:S05]  /*9df0*/  BSYNC B1 ;  /* 0x0000000000017941 */ /* 0x000fea0003800000 */
.L_x_199:
        /* <DEDUP_REMOVED lines=12> */
.L_x_202:
[----:B------:R-:W-:Y:S05]  /*9ec0*/  BSYNC B1 ;  /* 0x0000000000017941 */ /* 0x000fea0003800000 */
.L_x_201:
        /* <DEDUP_REMOVED lines=12> */
.L_x_204:
[----:B------:R-:W-:Y:S05]  /*9f90*/  BSYNC B1 ;  /* 0x0000000000017941 */ /* 0x000fea0003800000 */
.L_x_203:
        /* <DEDUP_REMOVED lines=12> */
.L_x_206:
[----:B------:R-:W-:Y:S05]  /*a060*/  BSYNC B1 ;  /* 0x0000000000017941 */ /* 0x000fea0003800000 */
.L_x_205:
        /* <DEDUP_REMOVED lines=12> */
.L_x_208:
[----:B------:R-:W-:Y:S05]  /*a130*/  BSYNC B1 ;  /* 0x0000000000017941 */ /* 0x000fea0003800000 */
.L_x_207:
        /* <DEDUP_REMOVED lines=12> */
.L_x_210:
[----:B------:R-:W-:Y:S05]  /*a200*/  BSYNC B1 ;  /* 0x0000000000017941 */ /* 0x000fea0003800000 */
.L_x_209:
        /* <DEDUP_REMOVED lines=12> */
.L_x_212:
[----:B------:R-:W-:Y:S05]  /*a2d0*/  BSYNC B1 ;  /* 0x0000000000017941 */ /* 0x000fea0003800000 */
.L_x_211:
        /* <DEDUP_REMOVED lines=12> */
.L_x_214:
[----:B------:R-:W-:Y:S05]  /*a3a0*/  BSYNC B1 ;  /* 0x0000000000017941 */ /* 0x000fea0003800000 */
.L_x_213:
        /* <DEDUP_REMOVED lines=12> */
.L_x_216:
[----:B------:R-:W-:Y:S05]  /*a470*/  BSYNC B1 ;  /* 0x0000000000017941 */ /* 0x000fea0003800000 */
.L_x_215:
        /* <DEDUP_REMOVED lines=12> */
.L_x_218:
[----:B------:R-:W-:Y:S05]  /*a540*/  BSYNC B1 ;  /* 0x0000000000017941 */ /* 0x000fea0003800000 */
.L_x_217:
        /* <DEDUP_REMOVED lines=12> */
.L_x_220:
[----:B------:R-:W-:Y:S05]  /*a610*/  BSYNC B1 ;  /* 0x0000000000017941 */ /* 0x000fea0003800000 */
.L_x_219:
        /* <DEDUP_REMOVED lines=12> */
.L_x_222:
[----:B------:R-:W-:Y:S05]  /*a6e0*/  BSYNC B1 ;  /* 0x0000000000017941 */ /* 0x000fea0003800000 */
.L_x_221:
        /* <DEDUP_REMOVED lines=12> */
.L_x_224:
[----:B------:R-:W-:Y:S05]  /*a7b0*/  BSYNC B1 ;  /* 0x0000000000017941 */ /* 0x000fea0003800000 */
.L_x_223:
        /* <DEDUP_REMOVED lines=12> */
.L_x_226:
[----:B------:R-:W-:Y:S05]  /*a880*/  BSYNC B1 ;  /* 0x0000000000017941 */ /* 0x000fea0003800000 */
.L_x_225:
        /* <DEDUP_REMOVED lines=12> */
.L_x_228:
[----:B------:R-:W-:Y:S05]  /*a950*/  BSYNC B1 ;  /* 0x0000000000017941 */ /* 0x000fea0003800000 */
.L_x_227:
        /* <DEDUP_REMOVED lines=12> */
.L_x_230:
[----:B------:R-:W-:Y:S05]  /*aa20*/  BSYNC B1 ;  /* 0x0000000000017941 */ /* 0x000fea0003800000 */
.L_x_229:
        /* <DEDUP_REMOVED lines=12> */
.L_x_232:
[----:B------:R-:W-:Y:S05]  /*aaf0*/  BSYNC B1 ;  /* 0x0000000000017941 */ /* 0x000fea0003800000 */
.L_x_231:
        /* <DEDUP_REMOVED lines=12> */
.L_x_234:
[----:B------:R-:W-:Y:S05]  /*abc0*/  BSYNC B1 ;  /* 0x0000000000017941 */ /* 0x000fea0003800000 */
.L_x_233:
        /* <DEDUP_REMOVED lines=12> */
.L_x_236:
[----:B------:R-:W-:Y:S05]  /*ac90*/  BSYNC B1 ;  /* 0x0000000000017941 */ /* 0x000fea0003800000 */
.L_x_235:
[----:B-----5:R-:W-:Y:S01]  /*aca0*/  LOP3.LUT R2, R2, 0xff, RZ, 0xc0, !PT ;  /* 0x000000ff02027812 */ /* 0x020fe200078ec0ff */
[----:B------:R-:W-:Y:S01]  /*acb0*/  BSSY B1, `(.L_x_237) ;  /* 0x000000b000017945 */ /* 0x000fe20003800000 */
[----:B------:R-:W-:Y:S02]  /*acc0*/  ISETP.LT.OR P4, PT, R34, 0xc9, !P0 ;  /* 0x000000c92200780c */ /* 0x000fe40004781670 */
[----:B------:R-:W-:-:S05]  /*acd0*/  F2FP.F16.E5M2.UNPACK_B R2, R2 ;  /* 0x00000002ff02723e */ /* 0x000fca00020004ff */
[----:B------:R-:W-:-:S05]  /*ace0*/  HADD2.F32 R2, -RZ, R2.H0_H0 ;  /* 0x20000002ff027230 */ /* 0x000fca0000004100 */
[----:B0-----:R-:W-:-:S04]  /*acf0*/  FMUL R3, R2, UR31 ;  /* 0x0000001f02037c20 */ /* 0x001fc80008400000 */
[----:B------:R-:W-:Y:S01]  /*ad00*/  FFMA R3, R0, UR32, R3 ;  /* 0x0000002000037c23 */ /* 0x000fe20008000003 */
[----:B------:R-:W-:-:S04]  /*ad10*/  PRMT R0, RZ, 0x7610, R0 ;  /* 0x00007610ff007816 */ /* 0x000fc80000000000 */
[----:B------:R-:W-:-:S05]  /*ad20*/  F2FP.SATFINITE.E5M2.F32.PACK_AB_MERGE_C R3, RZ, R3, RZ ;  /* 0x00000003ff03723e */ /* 0x000fca00048060ff */
[----:B------:R0:W-:Y:S01]  /*ad30*/  @!P3 STG.E.U8 desc[UR20][R26.64+0xc1], R3 ;  /* 0x0000c1031a00b986 */ /* 0x0001e2000c101114 */
[----:B------:R-:W-:Y:S05]  /*ad40*/  @P4 BRA `(.L_x_238) ;  /* 0x0000000000044947 */ /* 0x000fea0003800000 */
[----:B------:R0:W5:Y:S02]  /*ad50*/  LDG.E.U8 R0, desc[UR20][R28.64+0xc8] ;  /* 0x0000c8141c007981 */ /* 0x000164000c1e1100 */
.L_x_238:
[----:B------:R-:W-:Y:S05]  /*ad60*/  BSYNC B1 ;  /* 0x0000000000017941 */ /* 0x000fea0003800000 */
.L_x_237:
[----:B------:R-:W2:Y:S01]  /*ad70*/  LDL.LU R2, [R1] ;  /* 0x0000000001027983 */ /* 0x000ea20000300800 */
[----:B-----5:R-:W-:Y:S01]  /*ad80*/  LOP3.LUT R0, R0, 0xff, RZ, 0xc0, !PT ;  /* 0x000000ff00007812 */ /* 0x020fe200078ec0ff */
[----:B------:R-:W-:Y:S01]  /*ad90*/  BSSY B1, `(.L_x_239) ;  /* 0x000000b000017945 */ /* 0x000fe20003800000 */
[----:B------:R-:W-:Y:S02]  /*ada0*/  ISETP.LT.OR P3, PT, R34, 0xca, !P0 ;  /* 0x000000ca2200780c */ /* 0x000fe40004761670 */
[----:B------:R-:W-:-:S05]  /*adb0*/  F2FP.F16.E5M2.UNPACK_B R0, R0 ;  /* 0x00000000ff00723e */ /* 0x000fca00020004ff */
[----:B------:R-:W-:-:S05]  /*adc0*/  HADD2.F32 R0, -RZ, R0.H0_H0 ;  /* 0x20000000ff007230 */ /* 0x000fca0000004100 */
[----:B------:R-:W-:-:S04]  /*add0*/  FMUL R0, R0, UR31 ;  /* 0x0000001f00007c20 */ /* 0x000fc80008400000 */
[----:B--2---:R-:W-:-:S05]  /*ade0*/  FFMA R0, R2, UR32, R0 ;  /* 0x0000002002007c23 */ /* 0x004fca0008000000 */
[----:B0-----:R-:W-:Y:S02]  /*adf0*/  F2FP.SATFINITE.E5M2.F32.PACK_AB_MERGE_C R3, RZ, R0, RZ ;  /* 0x00000000ff03723e */ /* 0x001fe400048060ff */
[----:B------:R-:W-:-:S03]  /*ae00*/  PRMT R0, RZ, 0x7610, R0 ;  /* 0x00007610ff007816 */ /* 0x000fc60000000000 */
[----:B------:R0:W-:Y:S01]  /*ae10*/  @!P4 STG.E.U8 desc[UR20][R24.64+0xc8], R3 ;  /* 0x0000c8031800c986 */ /* 0x0001e2000c101114 */
[----:B------:R-:W-:Y:S05]  /*ae20*/  @P3 BRA `(.L_x_240) ;  /* 0x0000000000043947 */ /* 0x000fea0003800000 */
[----:B------:R2:W5:Y:S02]  /*ae30*/  LDG.E.U8 R0, desc[UR20][R28.64+0xc9] ;  /* 0x0000c9141c007981 */ /* 0x000564000c1e1100 */
.L_x_240:
[----:B------:R-:W-:Y:S05]  /*ae40*/  BSYNC B1 ;  /* 0x0000000000017941 */ /* 0x000fea0003800000 */
.L_x_239:
[----:B------:R-:W3:Y:S01]  /*ae50*/  LDL.LU R2, [R1+0x4] ;  /* 0x0000040001027983 */ /* 0x000ee20000300800 */
[----:B-----5:R-:W-:Y:S01]  /*ae60*/  LOP3.LUT R0, R0, 0xff, RZ, 0xc0, !PT ;  /* 0x000000ff00007812 */ /* 0x020fe200078ec0ff */
[----:B------:R-:W-:Y:S01]  /*ae70*/  BSSY B1, `(.L_x_241) ;  /* 0x000000b000017945 */ /* 0x000fe20003800000 */
[----:B------:R-:W-:Y:S02]  /*ae80*/  ISETP.LT.OR P4, PT, R34, 0xc9, !P1 ;  /* 0x000000c92200780c */ /* 0x000fe40004f81670 */
[----:B------:R-:W-:-:S05]  /*ae90*/  F2FP.F16.E5M2.UNPACK_B R0, R0 ;  /* 0x00000000ff00723e */ /* 0x000fca00020004ff */
[----:B------:R-:W-:-:S05]  /*aea0*/  HADD2.F32 R0, -RZ, R0.H0_H0 ;  /* 0x20000000ff007230 */ /* 0x000fca0000004100 */
[----:B------:R-:W-:-:S04]  /*aeb0*/  FMUL R0, R0, UR31 ;  /* 0x0000001f00007c20 */ /* 0x000fc80008400000 */
[----:B---3--:R-:W-:-:S05]  /*aec0*/  FFMA R0, R2, UR32, R0 ;  /* 0x0000002002007c23 */ /* 0x008fca0008000000 */
[----:B0-----:R-:W-:Y:S02]  /*aed0*/  F2FP.SATFINITE.E5M2.F32.PACK_AB_MERGE_C R3, RZ, R0, RZ ;  /* 0x00000000ff03723e */ /* 0x001fe400048060ff */
[----:B------:R-:W-:-:S03]  /*aee0*/  PRMT R0, RZ, 0x7610, R0 ;  /* 0x00007610ff007816 */ /* 0x000fc60000000000 */
[----:B------:R0:W-:Y:S01]  /*aef0*/  @!P3 STG.E.U8 desc[UR20][R24.64+0xc9], R3 ;  /* 0x0000c9031800b986 */ /* 0x0001e2000c101114 */
[----:B------:R-:W-:Y:S05]  /*af00*/  @P4 BRA `(.L_x_242) ;  /* 0x0000000000044947 */ /* 0x000fea0003800000 */
[----:B------:R3:W5:Y:S02]  /*af10*/  LDG.E.U8 R0, desc[UR20][R30.64+0xc8] ;  /* 0x0000c8141e007981 */ /* 0x000764000c1e1100 */
.L_x_242:
[----:B------:R-:W-:Y:S05]  /*af20*/  BSYNC B1 ;  /* 0x0000000000017941 */ /* 0x000fea0003800000 */
.L_x_241:
[----:B------:R-:W2:Y:S01]  /*af30*/  LDL.LU R2, [R1+0x8] ;  /* 0x0000080001027983 */ /* 0x000ea20000300800 */
        /* <DEDUP_REMOVED lines=12> */
.L_x_244:
[----:B------:R-:W-:Y:S05]  /*b000*/  BSYNC B1 ;  /* 0x0000000000017941 */ /* 0x000fea0003800000 */
.L_x_243:
        /* <DEDUP_REMOVED lines=13> */
.L_x_246:
[----:B------:R-:W-:Y:S05]  /*b0e0*/  BSYNC B1 ;  /* 0x0000000000017941 */ /* 0x000fea0003800000 */
.L_x_245:
        /* <DEDUP_REMOVED lines=13> */
.L_x_248:
[----:B------:R-:W-:Y:S05]  /*b1c0*/  BSYNC B1 ;  /* 0x0000000000017941 */ /* 0x000fea0003800000 */
.L_x_247:
        /* <DEDUP_REMOVED lines=13> */
.L_x_250:
[----:B------:R-:W-:Y:S05]  /*b2a0*/  BSYNC B1 ;  /* 0x0000000000017941 */ /* 0x000fea0003800000 */
.L_x_249:
        /* <DEDUP_REMOVED lines=13> */
.L_x_252:
[----:B------:R-:W-:Y:S05]  /*b380*/  BSYNC B1 ;  /* 0x0000000000017941 */ /* 0x000fea0003800000 */
.L_x_251:
        /* <DEDUP_REMOVED lines=13> */
.L_x_254:
[----:B------:R-:W-:Y:S05]  /*b460*/  BSYNC B1 ;  /* 0x0000000000017941 */ /* 0x000fea0003800000 */
.L_x_253:
        /* <DEDUP_REMOVED lines=13> */
.L_x_256:
[----:B------:R-:W-:Y:S05]  /*b540*/  BSYNC B1 ;  /* 0x0000000000017941 */ /* 0x000fea0003800000 */
.L_x_255:
        /* <DEDUP_REMOVED lines=13> */
.L_x_258:
[----:B------:R-:W-:Y:S05]  /*b620*/  BSYNC B1 ;  /* 0x0000000000017941 */ /* 0x000fea0003800000 */
.L_x_257:
        /* <DEDUP_REMOVED lines=13> */
.L_x_260:
[----:B------:R-:W-:Y:S05]  /*b700*/  BSYNC B1 ;  /* 0x0000000000017941 */ /* 0x000fea0003800000 */
.L_x_259:
        /* <DEDUP_REMOVED lines=13> */
.L_x_262:
[----:B------:R-:W-:Y:S05]  /*b7e0*/  BSYNC B1 ;  /* 0x0000000000017941 */ /* 0x000fea0003800000 */
.L_x_261:
        /* <DEDUP_REMOVED lines=13> */
.L_x_264:
[----:B------:R-:W-:Y:S05]  /*b8c0*/  BSYNC B1 ;  /* 0x0000000000017941 */ /* 0x000fea0003800000 */
.L_x_263:
        /* <DEDUP_REMOVED lines=13> */
.L_x_266:
[----:B------:R-:W-:Y:S05]  /*b9a0*/  BSYNC B1 ;  /* 0x0000000000017941 */ /* 0x000fea0003800000 */
.L_x_265:
        /* <DEDUP_REMOVED lines=13> */
.L_x_268:
[----:B------:R-:W-:Y:S05]  /*ba80*/  BSYNC B1 ;  /* 0x0000000000017941 */ /* 0x000fea0003800000 */
.L_x_267:
        /* <DEDUP_REMOVED lines=13> */
.L_x_270:
[----:B------:R-:W-:Y:S05]  /*bb60*/  BSYNC B1 ;  /* 0x0000000000017941 */ /* 0x000fea0003800000 */
.L_x_269:
        /* <DEDUP_REMOVED lines=13> */
.L_x_272:
[----:B------:R-:W-:Y:S05]  /*bc40*/  BSYNC B1 ;  /* 0x0000000000017941 */ /* 0x000fea0003800000 */
.L_x_271:
        /* <DEDUP_REMOVED lines=13> */
.L_x_274:
[----:B------:R-:W-:Y:S05]  /*bd20*/  BSYNC B1 ;  /* 0x0000000000017941 */ /* 0x000fea0003800000 */
.L_x_273:
        /* <DEDUP_REMOVED lines=13> */
.L_x_276:
[----:B------:R-:W-:Y:S05]  /*be00*/  BSYNC B1 ;  /* 0x0000000000017941 */ /* 0x000fea0003800000 */
.L_x_275:
        /* <DEDUP_REMOVED lines=13> */
.L_x_278:
[----:B------:R-:W-:Y:S05]  /*bee0*/  BSYNC B1 ;  /* 0x0000000000017941 */ /* 0x000fea0003800000 */
.L_x_277:
        /* <DEDUP_REMOVED lines=13> */
.L_x_280:
[----:B------:R-:W-:Y:S05]  /*bfc0*/  BSYNC B1 ;  /* 0x0000000000017941 */ /* 0x000fea0003800000 */
.L_x_279:
        /* <DEDUP_REMOVED lines=13> */
.L_x_282:
[----:B------:R-:W-:Y:S05]  /*c0a0*/  BSYNC B1 ;  /* 0x0000000000017941 */ /* 0x000fea0003800000 */
.L_x_281:
        /* <DEDUP_REMOVED lines=13> */
.L_x_284:
[----:B------:R-:W-:Y:S05]  /*c180*/  BSYNC B1 ;  /* 0x0000000000017941 */ /* 0x000fea0003800000 */
.L_x_283:
        /* <DEDUP_REMOVED lines=13> */
.L_x_286:
[----:B------:R-:W-:Y:S05]  /*c260*/  BSYNC B1 ;  /* 0x0000000000017941 */ /* 0x000fea0003800000 */
.L_x_285:
        /* <DEDUP_REMOVED lines=13> */
.L_x_288:
[----:B------:R-:W-:Y:S05]  /*c340*/  BSYNC B1 ;  /* 0x0000000000017941 */ /* 0x000fea0003800000 */
.L_x_287:
        /* <DEDUP_REMOVED lines=13> */
.L_x_290:
[----:B------:R-:W-:Y:S05]  /*c420*/  BSYNC B1 ;  /* 0x0000000000017941 */ /* 0x000fea0003800000 */
.L_x_289:
        /* <DEDUP_REMOVED lines=13> */
.L_x_292:
[----:B------:R-:W-:Y:S05]  /*c500*/  BSYNC B1 ;  /* 0x0000000000017941 */ /* 0x000fea0003800000 */
.L_x_291:
[----:B------:R-:W-:Y:S05]  /*c510*/  @P1 BRA `(.L_x_293) ;  /* 0x00000020009c1947 */ /* 0x000fea0003800000 */
[----:B------:R-:W2:Y:S01]  /*c520*/  LDL.LU R2, [R1+0x6c] ;  /* 0x00006c0001027983 */ /* 0x000ea20000300800 */
[----:B-----5:R-:W-:-:S04]  /*c530*/  LOP3.LUT R0, R0, 0xff, RZ, 0xc0, !PT ;  /* 0x000000ff00007812 */ /* 0x020fc800078ec0ff */
[----:B------:R-:W-:-:S05]  /*c540*/  F2FP.F16.E5M2.UNPACK_B R0, R0 ;  /* 0x00000000ff00723e */ /* 0x000fca00020004ff */
[----:B------:R-:W-:-:S05]  /*c550*/  HADD2.F32 R0, -RZ, R0.H0_H0 ;  /* 0x20000000ff007230 */ /* 0x000fca0000004100 */
[----:B------:R-:W-:-:S04]  /*c560*/  FMUL R0, R0, UR31 ;  /* 0x0000001f00007c20 */ /* 0x000fc80008400000 */
[----:B--2---:R-:W-:-:S05]  /*c570*/  FFMA R0, R2, UR32, R0 ;  /* 0x0000002002007c23 */ /* 0x004fca0008000000 */
[----:B0-----:R-:W-:-:S05]  /*c580*/  F2FP.SATFINITE.E5M2.F32.PACK_AB_MERGE_C R3, RZ, R0, RZ ;  /* 0x00000000ff03723e */ /* 0x001fca00048060ff */
[----:B------:R0:W-:Y:S01]  /*c590*/  STG.E.U8 desc[UR20][R26.64+0xf9], R3 ;  /* 0x0000f9031a007986 */ /* 0x0001e2000c101114 */
[----:B------:R-:W-:Y:S05]  /*c5a0*/  BRA `(.L_x_293) ;  /* 0x0000002000787947 */ /* 0x000fea0003800000 */
.L_x_36:
[----:B------:R-:W-:Y:S01]  /*c5b0*/  ISETP.GE.AND P1, PT, R39, 0x1, PT ;  /* 0x000000012700780c */ /* 0x000fe20003f26270 */
[----:B------:R-:W-:Y:S01]  /*c5c0*/  FMUL R228, R228, UR32 ;  /* 0x00000020e4e47c20 */ /* 0x000fe20008400000 */
[----:B------:R-:W-:Y:S01]  /*c5d0*/  FMUL R227, R227, UR32 ;  /* 0x00000020e3e37c20 */ /* 0x000fe20008400000 */
[----:B------:R-:W-:Y:S01]  /*c5e0*/  ISETP.GE.AND P0, PT, R39, 0x9, PT ;  /* 0x000000092700780c */ /* 0x000fe20003f06270 */
[----:B------:R-:W-:Y:S01]  /*c5f0*/  FMUL R226, R226, UR32 ;  /* 0x00000020e2e27c20 */ /* 0x000fe20008400000 */
[C---:B------:R-:W-:Y:S02]  /*c600*/  ISETP.LT.OR P4, PT, R34.reuse, 0x1, !P1 ;  /* 0x000000012200780c */ /* 0x040fe40004f81670 */
[----:B------:R-:W-:Y:S02]  /*c610*/  ISETP.LT.OR P5, PT, R34, 0x2, !P1 ;  /* 0x000000022200780c */ /* 0x000fe40004fa1670 */
[----:B------:R-:W-:Y:S02]  /*c620*/  F2FP.SATFINITE.E5M2.F32.PACK_AB_MERGE_C R29, RZ, R228, RZ ;  /* 0x000000e4ff1d723e */ /* 0x000fe400048060ff */
[----:B------:R-:W-:-:S02]  /*c630*/  F2FP.SATFINITE.E5M2.F32.PACK_AB_MERGE_C R227, RZ, R227, RZ ;  /* 0x000000e3ffe3723e */ /* 0x000fc400048060ff */
[----:B------:R-:W-:Y:S01]  /*c640*/  ISETP.LT.OR P3, PT, R34, 0x1, !P0 ;  /* 0x000000012200780c */ /* 0x000fe20004761670 */
[----:B------:R-:W-:-:S04]  /*c650*/  FMUL R225, R225, UR32 ;  /* 0x00000020e1e17c20 */ /* 0x000fc80008400000 */
[----:B------:R1:W-:Y:S01]  /*c660*/  @!P4 STG.E.U8 desc[UR20][R24.64], R29 ;  /* 0x0000001d1800c986 */ /* 0x0003e2000c101114 */
[----:B------:R-:W-:-:S03]  /*c670*/  ISETP.LT.OR P4, PT, R34, 0x2, !P0 ;  /* 0x000000022200780c */ /* 0x000fc60004781670 */
[----:B------:R2:W-:Y:S01]  /*c680*/  @!P5 STG.E.U8 desc[UR20][R24.64+0x1], R227 ;  /* 0x000001e31800d986 */ /* 0x0005e2000c101114 */
[----:B------:R-:W-:Y:S01]  /*c690*/  ISETP.LT.OR P5, PT, R34, 0x9, !P1 ;  /* 0x000000092200780c */ /* 0x000fe20004fa1670 */
[----:B------:R-:W-:Y:S01]  /*c6a0*/  FMUL R224, R224, UR32 ;  /* 0x00000020e0e07c20 */ /* 0x000fe20008400000 */
[----:B------:R-:W-:Y:S01]  /*c6b0*/  ISETP.LT.OR P6, PT, R34, 0xa, !P1 ;  /* 0x0000000a2200780c */ /* 0x000fe20004fc1670 */
[----:B------:R-:W-:Y:S01]  /*c6c0*/  FMUL R223, R223, UR32 ;  /* 0x00000020dfdf7c20 */ /* 0x000fe20008400000 */
[----:B------:R-:W-:Y:S02]  /*c6d0*/  F2FP.SATFINITE.E5M2.F32.PACK_AB_MERGE_C R31, RZ, R226, RZ ;  /* 0x000000e2ff1f723e */ /* 0x000fe400048060ff */
[----:B------:R-:W-:Y:S02]  /*c6e0*/  F2FP.SATFINITE.E5M2.F32.PACK_AB_MERGE_C R225, RZ, R225, RZ ;  /* 0x000000e1ffe1723e */ /* 0x000fe400048060ff */
[----:B-1----:R-:W-:Y:S01]  /*c6f0*/  F2FP.SATFINITE.E5M2.F32.PACK_AB_MERGE_C R29, RZ, R224, RZ ;  /* 0x000000e0ff1d723e */ /* 0x002fe200048060ff */
[----:B------:R-:W-:Y:S01]  /*c700*/  @!P3 STG.E.U8 desc[UR20][R26.64], R31 ;  /* 0x0000001f1a00b986 */ /* 0x000fe2000c101114 */
[----:B------:R-:W-:-:S02]  /*c710*/  F2FP.SATFINITE.E5M2.F32.PACK_AB_MERGE_C R223, RZ, R223, RZ ;  /* 0x000000dfffdf723e */ /* 0x000fc400048060ff */
[C---:B------:R-:W-:Y:S01]  /*c720*/  ISETP.LT.OR P3, PT, R34.reuse, 0x9, !P0 ;  /* 0x000000092200780c */ /* 0x040fe20004761670 */
[----:B------:R-:W-:Y:S01]  /*c730*/  @!P4 STG.E.U8 desc[UR20][R26.64+0x1], R225 ;  /* 0x000001e11a00c986 */ /* 0x000fe2000c101114 */
[----:B------:R-:W-:-:S03]  /*c740*/  ISETP.LT.OR P4, PT, R34, 0xa, !P0 ;  /* 0x0000000a2200780c */ /* 0x000fc60004781670 */
[----:B------:R1:W-:Y:S01]  /*c750*/  @!P5 STG.E.U8 desc[UR20][R24.64+0x8], R29 ;  /* 0x0000081d1800d986 */ /* 0x0003e2000c101114 */
[----:B------:R-:W-:Y:S01]  /*c760*/  ISETP.LT.OR P5, PT, R34, 0x11, !P1 ;  /* 0x000000112200780c */ /* 0x000fe20004fa1670 */
[----:B------:R-:W-:Y:S01]  /*c770*/  FMUL R222, R222, UR32 ;  /* 0x00000020dede7c20 */ /* 0x000fe20008400000 */
[----:B------:R-:W-:Y:S01]  /*c780*/  FMUL R221, R221, UR32 ;  /* 0x00000020dddd7c20 */ /* 0x000fe20008400000 */
[----:B------:R-:W-:Y:S01]  /*c790*/  FMUL R220, R220, UR32 ;  /* 0x00000020dcdc7c20 */ /* 0x000fe20008400000 */
[----:B------:R-:W-:Y:S01]  /*c7a0*/  @!P6 STG.E.U8 desc[UR20][R24.64+0x9], R223 ;  /* 0x000009df1800e986 */ /* 0x000fe2000c101114 */
[----:B------:R-:W-:Y:S01]  /*c7b0*/  ISETP.LT.OR P6, PT, R34, 0x12, !P1 ;  /* 0x000000122200780c */ /* 0x000fe20004fc1670 */
[----:B------:R-:W-:Y:S01]  /*c7c0*/  FMUL R219, R219, UR32 ;  /* 0x00000020dbdb7c20 */ /* 0x000fe20008400000 */
[----:B------:R-:W-:Y:S01]  /*c7d0*/  F2FP.SATFINITE.E5M2.F32.PACK_AB_MERGE_C R33, RZ, R222, RZ ;  /* 0x000000deff21723e */ /* 0x000fe200048060ff */
[----:B--2---:R-:W2:Y:S01]  /*c7e0*/  LDL.LU R227, [R1+0x8] ;  /* 0x0000080001e37983 */ /* 0x004ea20000300800 */
[----:B------:R-:W-:-:S02]  /*c7f0*/  F2FP.SATFINITE.E5M2.F32.PACK_AB_MERGE_C R221, RZ, R221, RZ ;  /* 0x000000ddffdd723e */ /* 0x000fc400048060ff */
[----:B-1----:R-:W-:Y:S01]  /*c800*/  F2FP.SATFINITE.E5M2.F32.PACK_AB_MERGE_C R29, RZ, R220, RZ ;  /* 0x000000dcff1d723e */ /* 0x002fe200048060ff */
[----:B------:R-:W3:Y:S04]  /*c810*/  LDL.LU R226, [R1+0x4] ;  /* 0x0000040001e27983 */ /* 0x000ee80000300800 */
[----:B------:R-:W4:Y:S01]  /*c820*/  LDL.LU R224, [R1] ;  /* 0x0000000001e07983 */ /* 0x000f220000300800 */
[----:B------:R-:W-:-:S03]  /*c830*/  F2FP.SATFINITE.E5M2.F32.PACK_AB_MERGE_C R219, RZ, R219, RZ ;  /* 0x000000dbffdb723e */ /* 0x000fc600048060ff */
[----:B------:R-:W-:Y:S01]  /*c840*/  @!P3 STG.E.U8 desc[UR20][R26.64+0x8], R33 ;  /* 0x000008211a00b986 */ /* 0x000fe2000c101114 */
[----:B------:R-:W-:-:S03]  /*c850*/  ISETP.LT.OR P3, PT, R34, 0x11, !P0 ;  /* 0x000000112200780c */ /* 0x000fc60004761670 */
        /* <DEDUP_REMOVED lines=11> */
[----:B------:R-:W-:Y:S01]  /*c910*/  FMUL R214, R214, UR32 ;  /* 0x00000020d6d67c20 */ /* 0x000fe20008400000 */
[----:B------:R-:W-:Y:S01]  /*c920*/  F2FP.SATFINITE.E5M2.F32.PACK_AB_MERGE_C R217, RZ, R217, RZ ;  /* 0x000000d9ffd9723e */ /* 0x000fe200048060ff */
[----:B------:R-:W-:Y:S01]  /*c930*/  FMUL R213, R213, UR32 ;  /* 0x00000020d5d57c20 */ /* 0x000fe20008400000 */
        /* <DEDUP_REMOVED lines=8> */
[----:B------:R-:W-:Y:S02]  /*c9c0*/  FMUL R212, R212, UR32 ;  /* 0x00000020d4d47c20 */ /* 0x000fe40008400000 */
[----:B------:R-:W-:Y:S01]  /*c9d0*/  @!P6 STG.E.U8 desc[UR20][R24.64+0x19], R215 ;  /* 0x000019d71800e986 */ /* 0x000fe2000c101114 */
[----:B------:R-:W-:Y:S01]  /*c9e0*/  ISETP.LT.OR P6, PT, R34, 0x22, !P1 ;  /* 0x000000222200780c */ /* 0x000fe20004fc1670 */
[----:B------:R-:W-:Y:S01]  /*c9f0*/  FMUL R211, R211, UR32 ;  /* 0x00000020d3d37c20 */ /* 0x000fe20008400000 */
[----:B------:R-:W-:Y:S01]  /*ca00*/  F2FP.SATFINITE.E5M2.F32.PACK_AB_MERGE_C R33, RZ, R214, RZ ;  /* 0x000000d6ff21723e */ /* 0x000fe200048060ff */
[----:B------:R-:W-:Y:S01]  /*ca10*/  FMUL R210, R210, UR32 ;  /* 0x00000020d2d27c20 */ /* 0x000fe20008400000 */
[----:B------:R-:W-:Y:S01]  /*ca20*/  F2FP.SATFINITE.E5M2.F32.PACK_AB_MERGE_C R213, RZ, R213, RZ ;  /* 0x000000d5ffd5723e */ /* 0x000fe200048060ff */
[----:B------:R-:W-:Y:S01]  /*ca30*/  FMUL R209, R209, UR32 ;  /* 0x00000020d1d17c20 */ /* 0x000fe20008400000 */
        /* <DEDUP_REMOVED lines=8> */
[----:B------:R-:W-:-:S03]  /*cac0*/  ISETP.LT.OR P5, PT, R34, 0x29, !P1 ;  /* 0x000000292200780c */ /* 0x000fc60004fa1670 */
        /* <DEDUP_REMOVED lines=240> */
[----:B------:R0:W-:Y:S01]  /*d9d0*/  @!P6 STG.E.U8 desc[UR20][R24.64+0x99], R23 ;  /* 0x000099171800e986 */ /* 0x0001e2000c101114 */
        /* <DEDUP_REMOVED lines=11> */
[----:B------:R1:W-:Y:S01]  /*da90*/  @!P4 STG.E.U8 desc[UR20][R26.64+0x99], R21 ;  /* 0x000099151a00c986 */ /* 0x0003e2000c101114 */
[----:B------:R-:W-:-:S03]  /*daa0*/  ISETP.LT.OR P4, PT, R34, 0xa2, !P0 ;  /* 0x000000a22200780c */ /* 0x000fc60004781670 */
[----:B------:R-:W-:Y:S01]  /*dab0*/  @!P5 STG.E.U8 desc[UR20][R24.64+0xa0], R29 ;  /* 0x0000a01d1800d986 */ /* 0x000fe2000c101114 */
[----:B------:R-:W-:-:S03]  /*dac0*/  ISETP.LT.OR P5, PT, R34, 0xa9, !P1 ;  /* 0x000000a92200780c */ /* 0x000fc60004fa1670 */
[----:B------:R2:W-:Y:S01]  /*dad0*/  @!P6 STG.E.U8 desc[UR20][R24.64+0xa1], R19 ;  /* 0x0000a1131800e986 */ /* 0x0005e2000c101114 */
[----:B------:R-:W-:Y:S01]  /*dae0*/  ISETP.LT.OR P6, PT, R34, 0xaa, !P1 ;  /* 0x000000aa2200780c */ /* 0x000fe20004fc1670 */
[----:B------:R-:W-:Y:S01]  /*daf0*/  FMUL R15, R15, UR32 ;  /* 0x000000200f0f7c20 */ /* 0x000fe20008400000 */
[----:B0-----:R-:W-:Y:S01]  /*db00*/  F2FP.SATFINITE.E5M2.F32.PACK_AB_MERGE_C R23, RZ, R18, RZ ;  /* 0x00000012ff17723e */ /* 0x001fe200048060ff */
[----:B------:R-:W-:Y:S01]  /*db10*/  FMUL R14, R14, UR32 ;  /* 0x000000200e0e7c20 */ /* 0x000fe20008400000 */
[----:B------:R-:W-:Y:S01]  /*db20*/  F2FP.SATFINITE.E5M2.F32.PACK_AB_MERGE_C R17, RZ, R17, RZ ;  /* 0x00000011ff11723e */ /* 0x000fe200048060ff */
[----:B------:R-:W-:Y:S01]  /*db30*/  FMUL R13, R13, UR32 ;  /* 0x000000200d0d7c20 */ /* 0x000fe20008400000 */
[----:B-1----:R-:W-:Y:S01]  /*db40*/  F2FP.SATFINITE.E5M2.F32.PACK_AB_MERGE_C R21, RZ, R16, RZ ;  /* 0x00000010ff15723e */ /* 0x002fe200048060ff */
[----:B------:R-:W-:Y:S01]  /*db50*/  @!P3 STG.E.U8 desc[UR20][R26.64+0xa0], R23 ;  /* 0x0000a0171a00b986 */ /* 0x000fe2000c101114 */
[----:B------:R-:W-:Y:S02]  /*db60*/  F2FP.SATFINITE.E5M2.F32.PACK_AB_MERGE_C R15, RZ, R15, RZ ;  /* 0x0000000fff0f723e */ /* 0x000fe400048060ff */
[C---:B------:R-:W-:Y:S01]  /*db70*/  ISETP.LT.OR P3, PT, R34.reuse, 0xa9, !P0 ;  /* 0x000000a92200780c */ /* 0x040fe20004761670 */
[----:B------:R-:W-:Y:S01]  /*db80*/  @!P4 STG.E.U8 desc[UR20][R26.64+0xa1], R17 ;  /* 0x0000a1111a00c986 */ /* 0x000fe2000c101114 */
[----:B------:R-:W-:-:S03]  /*db90*/  ISETP.LT.OR P4, PT, R34, 0xaa, !P0 ;  /* 0x000000aa2200780c */ /* 0x000fc60004781670 */
[----:B------:R-:W-:Y:S01]  /*dba0*/  @!P5 STG.E.U8 desc[UR20][R24.64+0xa8], R21 ;  /* 0x0000a8151800d986 */ /* 0x000fe2000c101114 */
[----:B------:R-:W-:Y:S01]  /*dbb0*/  ISETP.LT.OR P5, PT, R34, 0xb1, !P1 ;  /* 0x000000b12200780c */ /* 0x000fe20004fa1670 */
[----:B------:R-:W-:Y:S02]  /*dbc0*/  FMUL R12, R12, UR32 ;  /* 0x000000200c0c7c20 */ /* 0x000fe40008400000 */
[----:B------:R0:W-:Y:S01]  /*dbd0*/  @!P6 STG.E.U8 desc[UR20][R24.64+0xa9], R15 ;  /* 0x0000a90f1800e986 */ /* 0x0001e2000c101114 */
[----:B------:R-:W-:Y:S01]  /*dbe0*/  ISETP.LT.OR P6, PT, R34, 0xb2, !P1 ;  /* 0x000000b22200780c */ /* 0x000fe20004fc1670 */
[----:B------:R-:W-:Y:S01]  /*dbf0*/  FMUL R11, R11, UR32 ;  /* 0x000000200b0b7c20 */ /* 0x000fe20008400000 */
[----:B--2---:R-:W-:Y:S01]  /*dc00*/  F2FP.SATFINITE.E5M2.F32.PACK_AB_MERGE_C R19, RZ, R14, RZ ;  /* 0x0000000eff13723e */ /* 0x004fe200048060ff */
[----:B------:R-:W2:Y:S01]  /*dc10*/  LDL.LU R223, [R1+0x18] ;  /* 0x0000180001df7983 */ /* 0x000ea20000300800 */
[----:B------:R-:W-:Y:S02]  /*dc20*/  F2FP.SATFINITE.E5M2.F32.PACK_AB_MERGE_C R13, RZ, R13, RZ ;  /* 0x0000000dff0d723e */ /* 0x000fe400048060ff */
[----:B------:R-:W-:Y:S01]  /*dc30*/  F2FP.SATFINITE.E5M2.F32.PACK_AB_MERGE_C R11, RZ, R11, RZ ;  /* 0x0000000bff0b723e */ /* 0x000fe200048060ff */
[----:B------:R-:W-:Y:S01]  /*dc40*/  @!P3 STG.E.U8 desc[UR20][R26.64+0xa8], R19 ;  /* 0x0000a8131a00b986 */ /* 0x000fe2000c101114 */
[----:B0-----:R-:W-:-:S03]  /*dc50*/  F2FP.SATFINITE.E5M2.F32.PACK_AB_MERGE_C R15, RZ, R12, RZ ;  /* 0x0000000cff0f723e */ /* 0x001fc600048060ff */
[----:B------:R0:W-:Y:S01]  /*dc60*/  @!P4 STG.E.U8 desc[UR20][R26.64+0xa9], R13 ;  /* 0x0000a90d1a00c986 */ /* 0x0001e2000c101114 */
[C---:B------:R-:W-:Y:S02]  /*dc70*/  ISETP.LT.OR P3, PT, R34.reuse, 0xb1, !P0 ;  /* 0x000000b12200780c */ /* 0x040fe40004761670 */
[C---:B------:R-:W-:Y:S01]  /*dc80*/  ISETP.LT.OR P4, PT, R34.reuse, 0xb2, !P0 ;  /* 0x000000b22200780c */ /* 0x040fe20004781670 */
[----:B------:R-:W-:Y:S01]  /*dc90*/  @!P5 STG.E.U8 desc[UR20][R24.64+0xb0], R15 ;  /* 0x0000b00f1800d986 */ /* 0x000fe2000c101114 */
[----:B------:R-:W-:Y:S01]  /*dca0*/  ISETP.LT.OR P5, PT, R34, 0xb9, !P1 ;  /* 0x000000b92200780c */ /* 0x000fe20004fa1670 */
[----:B------:R-:W-:Y:S01]  /*dcb0*/  FMUL R10, R10, UR32 ;  /* 0x000000200a0a7c20 */ /* 0x000fe20008400000 */
[----:B------:R-:W-:Y:S01]  /*dcc0*/  FMUL R9, R9, UR32 ;  /* 0x0000002009097c20 */ /* 0x000fe20008400000 */
[----:B------:R-:W2:Y:S01]  /*dcd0*/  LDL.LU R222, [R1+0x14] ;  /* 0x0000140001de7983 */ /* 0x000ea20000300800 */
[----:B------:R-:W-:-:S03]  /*dce0*/  FMUL R8, R8, UR32 ;  /* 0x0000002008087c20 */ /* 0x000fc60008400000 */
[----:B------:R-:W2:Y:S01]  /*dcf0*/  LDL.LU R220, [R1+0x10] ;  /* 0x0000100001dc7983 */ /* 0x000ea20000300800 */
[----:B------:R-:W-:-:S03]  /*dd00*/  F2FP.SATFINITE.E5M2.F32.PACK_AB_MERGE_C R17, RZ, R10, RZ ;  /* 0x0000000aff11723e */ /* 0x000fc600048060ff */
[----:B------:R-:W2:Y:S01]  /*dd10*/  LDL.LU R221, [R1+0xc] ;  /* 0x00000c0001dd7983 */ /* 0x000ea20000300800 */
[----:B------:R-:W-:Y:S01]  /*dd20*/  F2FP.SATFINITE.E5M2.F32.PACK_AB_MERGE_C R9, RZ, R9, RZ ;  /* 0x00000009ff09723e */ /* 0x000fe200048060ff */
[----:B------:R-:W-:Y:S01]  /*dd30*/  FMUL R7, R7, UR32 ;  /* 0x0000002007077c20 */ /* 0x000fe20008400000 */
[----:B0-----:R-:W-:Y:S01]  /*dd40*/  F2FP.SATFINITE.E5M2.F32.PACK_AB_MERGE_C R13, RZ, R8, RZ ;  /* 0x00000008ff0d723e */ /* 0x001fe200048060ff */
[----:B------:R0:W-:Y:S01]  /*dd50*/  @!P6 STG.E.U8 desc[UR20][R24.64+0xb1], R11 ;  /* 0x0000b10b1800e986 */ /* 0x0001e2000c101114 */
[----:B------:R-:W-:Y:S01]  /*dd60*/  ISETP.LT.OR P6, PT, R34, 0xba, !P1 ;  /* 0x000000ba2200780c */ /* 0x000fe20004fc1670 */
[----:B-----5:R-:W-:Y:S01]  /*dd70*/  FMUL R2, R2, UR32 ;  /* 0x0000002002027c20 */ /* 0x020fe20008400000 */
[----:B------:R-:W-:Y:S01]  /*dd80*/  F2FP.SATFINITE.E5M2.F32.PACK_AB_MERGE_C R7, RZ, R7, RZ ;  /* 0x00000007ff07723e */ /* 0x000fe200048060ff */
[----:B------:R-:W-:Y:S01]  /*dd90*/  @!P3 STG.E.U8 desc[UR20][R26.64+0xb0], R17 ;  /* 0x0000b0111a00b986 */ /* 0x000fe2000c101114 */
[----:B------:R-:W-:Y:S01]  /*dda0*/  FMUL R3, R3, UR32 ;  /* 0x0000002003037c20 */ /* 0x000fe20008400000 */
[----:B------:R-:W-:Y:S01]  /*ddb0*/  FMUL R4, R4, UR32 ;  /* 0x0000002004047c20 */ /* 0x000fe20008400000 */
[C---:B------:R-:W-:Y:S01]  /*ddc0*/  ISETP.LT.OR P3, PT, R34.reuse, 0xb9, !P0 ;  /* 0x000000b92200780c */ /* 0x040fe20004761670 */
[----:B------:R1:W-:Y:S01]  /*ddd0*/  @!P4 STG.E.U8 desc[UR20][R26.64+0xb1], R9 ;  /* 0x0000b1091a00c986 */ /* 0x0003e2000c101114 */
[----:B------:R-:W-:Y:S01]  /*dde0*/  ISETP.LT.OR P4, PT, R34, 0xba, !P0 ;  /* 0x000000ba2200780c */ /* 0x000fe20004781670 */
[----:B------:R-:W-:Y:S01]  /*ddf0*/  FMUL R6, R6, UR32 ;  /* 0x0000002006067c20 */ /* 0x000fe20008400000 */
[----:B------:R-:W-:Y:S01]  /*de00*/  FMUL R5, R5, UR32 ;  /* 0x0000002005057c20 */ /* 0x000fe20008400000 */
[----:B------:R3:W-:Y:S01]  /*de10*/  @!P5 STG.E.U8 desc[UR20][R24.64+0xb8], R13 ;  /* 0x0000b80d1800d986 */ /* 0x0007e2000c101114 */
[----:B------:R-:W-:Y:S01]  /*de20*/  ISETP.LT.OR P5, PT, R34, 0xc1, !P1 ;  /* 0x000000c12200780c */ /* 0x000fe20004fa1670 */
[----:B------:R-:W-:Y:S01]  /*de30*/  FMUL R0, R0, UR32 ;  /* 0x0000002000007c20 */ /* 0x000fe20008400000 */
[----:B0-----:R-:W-:Y:S01]  /*de40*/  F2FP.SATFINITE.E5M2.F32.PACK_AB_MERGE_C R11, RZ, R6, RZ ;  /* 0x00000006ff0b723e */ /* 0x001fe200048060ff */
[----:B------:R-:W2:Y:S01]  /*de50*/  LDL.LU R225, [R1+0x1c] ;  /* 0x00001c0001e17983 */ /* 0x000ea20000300800 */
[----:B------:R-:W-:-:S03]  /*de60*/  F2FP.SATFINITE.E5M2.F32.PACK_AB_MERGE_C R5, RZ, R5, RZ ;  /* 0x00000005ff05723e */ /* 0x000fc600048060ff */
[----:B------:R0:W-:Y:S01]  /*de70*/  @!P6 STG.E.U8 desc[UR20][R24.64+0xb9], R7 ;  /* 0x0000b9071800e986 */ /* 0x0001e2000c101114 */
[----:B-1----:R-:W-:Y:S01]  /*de80*/  F2FP.SATFINITE.E5M2.F32.PACK_AB_MERGE_C R9, RZ, R4, RZ ;  /* 0x00000004ff09723e */ /* 0x002fe200048060ff */
[----:B------:R-:W-:Y:S01]  /*de90*/  FMUL R4, R227, UR32 ;  /* 0x00000020e3047c20 */ /* 0x000fe20008400000 */
[----:B------:R-:W-:Y:S01]  /*dea0*/  ISETP.LT.OR P6, PT, R34, 0xc2, !P1 ;  /* 0x000000c22200780c */ /* 0x000fe20004fc1670 */
[----:B------:R-:W-:Y:S01]  /*deb0*/  @!P3 STG.E.U8 desc[UR20][R26.64+0xb8], R11 ;  /* 0x0000b80b1a00b986 */ /* 0x000fe2000c101114 */
[----:B---3--:R-:W-:Y:S01]  /*dec0*/  F2FP.SATFINITE.E5M2.F32.PACK_AB_MERGE_C R13, RZ, R2, RZ ;  /* 0x00000002ff0d723e */ /* 0x008fe200048060ff */
[----:B----4-:R-:W-:Y:S01]  /*ded0*/  FMUL R2, R224, UR32 ;  /* 0x00000020e0027c20 */ /* 0x010fe20008400000 */
[----:B------:R-:W-:Y:S01]  /*dee0*/  ISETP.LT.OR P3, PT, R34, 0xc1, !P0 ;  /* 0x000000c12200780c */ /* 0x000fe20004761670 */
[----:B------:R-:W3:Y:S01]  /*def0*/  LDL.LU R224, [R1+0x20] ;  /* 0x0000200001e07983 */ /* 0x000ee20000300800 */
[----:B0-----:R-:W-:Y:S01]  /*df00*/  F2FP.SATFINITE.E5M2.F32.PACK_AB_MERGE_C R7, RZ, R3, RZ ;  /* 0x00000003ff07723e */ /* 0x001fe200048060ff */
[----:B------:R-:W-:-:S02]  /*df10*/  FMUL R3, R226, UR32 ;  /* 0x00000020e2037c20 */ /* 0x000fc40008400000 */
[----:B------:R0:W-:Y:S01]  /*df20*/  @!P4 STG.E.U8 desc[UR20][R26.64+0xb9], R5 ;  /* 0x0000b9051a00c986 */ /* 0x0001e2000c101114 */
[----:B------:R-:W-:-:S03]  /*df30*/  ISETP.LT.OR P4, PT, R34, 0xc2, !P0 ;  /* 0x000000c22200780c */ /* 0x000fc60004781670 */
[----:B------:R-:W4:Y:S04]  /*df40*/  LDL.LU R226, [R1+0x24] ;  /* 0x0000240001e27983 */ /* 0x000f280000300800 */
[----:B------:R-:W4:Y:S04]  /*df50*/  LDL.LU R227, [R1+0x28] ;  /* 0x0000280001e37983 */ /* 0x000f280000300800 */
[----:B------:R-:W-:Y:S01]  /*df60*/  @!P5 STG.E.U8 desc[UR20][R24.64+0xc0], R9 ;  /* 0x0000c0091800d986 */ /* 0x000fe2000c101114 */
[C---:B------:R-:W-:Y:S02]  /*df70*/  ISETP.LT.OR P5, PT, R34.reuse, 0xc9, !P1 ;  /* 0x000000c92200780c */ /* 0x040fe40004fa1670 */
[----:B0-----:R-:W-:Y:S01]  /*df80*/  F2FP.SATFINITE.E5M2.F32.PACK_AB_MERGE_C R5, RZ, R0, RZ ;  /* 0x00000000ff05723e */ /* 0x001fe200048060ff */
[----:B------:R0:W-:Y:S01]  /*df90*/  @!P6 STG.E.U8 desc[UR20][R24.64+0xc1], R7 ;  /* 0x0000c1071800e986 */ /* 0x0001e2000c101114 */
[----:B------:R-:W-:-:S03]  /*dfa0*/  ISETP.LT.OR P6, PT, R34, 0xca, !P1 ;  /* 0x000000ca2200780c */ /* 0x000fc60004fc1670 */
[----:B------:R-:W-:Y:S01]  /*dfb0*/  @!P3 STG.E.U8 desc[UR20][R26.64+0xc0], R13 ;  /* 0x0000c00d1a00b986 */ /* 0x000fe2000c101114 */
[----:B------:R-:W-:-:S03]  /*dfc0*/  ISETP.LT.OR P3, PT, R34, 0xc9, !P0 ;  /* 0x000000c92200780c */ /* 0x000fc60004761670 */
[----:B------:R1:W-:Y:S01]  /*dfd0*/  @!P4 STG.E.U8 desc[UR20][R26.64+0xc1], R5 ;  /* 0x0000c1051a00c986 */ /* 0x0003e2000c101114 */
[----:B0-----:R-:W-:Y:S02]  /*dfe0*/  F2FP.SATFINITE.E5M2.F32.PACK_AB_MERGE_C R7, RZ, R2, RZ ;  /* 0x00000002ff07723e */ /* 0x001fe400048060ff */
[----:B------:R-:W-:-:S03]  /*dff0*/  ISETP.LT.OR P4, PT, R34, 0xca, !P0 ;  /* 0x000000ca2200780c */ /* 0x000fc60004781670 */
[----:B------:R0:W-:Y:S01]  /*e000*/  @!P5 STG.E.U8 desc[UR20][R24.64+0xc8], R7 ;  /* 0x0000c8071800d986 */ /* 0x0001e2000c101114 */
[----:B------:R-:W-:Y:S02]  /*e010*/  ISETP.LT.OR P5, PT, R34, 0xd1, !P1 ;  /* 0x000000d12200780c */ /* 0x000fe40004fa1670 */
[----:B------:R-:W-:Y:S02]  /*e020*/  F2FP.SATFINITE.E5M2.F32.PACK_AB_MERGE_C R9, RZ, R3, RZ ;  /* 0x00000003ff09723e */ /* 0x000fe400048060ff */
[----:B------:R-:W-:-:S03]  /*e030*/  F2FP.SATFINITE.E5M2.F32.PACK_AB_MERGE_C R11, RZ, R4, RZ ;  /* 0x00000004ff0b723e */ /* 0x000fc600048060ff */
[----:B------:R0:W-:Y:S04]  /*e040*/  @!P6 STG.E.U8 desc[UR20][R24.64+0xc9], R9 ;  /* 0x0000c9091800e986 */ /* 0x0001e8000c101114 */
[----:B------:R-:W-:Y:S01]  /*e050*/  @!P3 STG.E.U8 desc[UR20][R26.64+0xc8], R11 ;  /* 0x0000c80b1a00b986 */ /* 0x000fe2000c101114 */
[----:B--2---:R-:W-:Y:S01]  /*e060*/  FMUL R2, R220, UR32 ;  /* 0x00000020dc027c20 */ /* 0x004fe20008400000 */
[----:B------:R-:W-:Y:S02]  /*e070*/  FMUL R0, R221, UR32 ;  /* 0x00000020dd007c20 */ /* 0x000fe40008400000 */
[----:B------:R-:W2:Y:S03]  /*e080*/  LDL.LU R221, [R1+0x2c] ;  /* 0x00002c0001dd7983 */ /* 0x000ea60000300800 */
[----:B-1----:R-:W-:Y:S01]  /*e090*/  F2FP.SATFINITE.E5M2.F32.PACK_AB_MERGE_C R5, RZ, R0, RZ ;  /* 0x00000000ff05723e */ /* 0x002fe200048060ff */
[----:B------:R-:W2:Y:S01]  /*e0a0*/  LDL.LU R220, [R1+0x30] ;  /* 0x0000300001dc7983 */ /* 0x000ea20000300800 */
[----:B------:R-:W-:Y:S01]  /*e0b0*/  FMUL R0, R223, UR32 ;  /* 0x00000020df007c20 */ /* 0x000fe20008400000 */
[----:B------:R-:W-:Y:S01]  /*e0c0*/  FMUL R3, R222, UR32 ;  /* 0x00000020de037c20 */ /* 0x000fe20008400000 */
[----:B0-----:R-:W-:Y:S01]  /*e0d0*/  F2FP.SATFINITE.E5M2.F32.PACK_AB_MERGE_C R7, RZ, R2, RZ ;  /* 0x00000002ff07723e */ /* 0x001fe200048060ff */
[----:B------:R-:W2:Y:S02]  /*e0e0*/  LDL.LU R222, [R1+0x34] ;  /* 0x0000340001de7983 */ /* 0x000ea40000300800 */
[----:B------:R-:W-:-:S02]  /*e0f0*/  F2FP.SATFINITE.E5M2.F32.PACK_AB_MERGE_C R13, RZ, R0, RZ ;  /* 0x00000000ff0d723e */ /* 0x000fc400048060ff */
[----:B------:R-:W2:Y:S01]  /*e100*/  LDL.LU R223, [R1+0x38] ;  /* 0x0000380001df7983 */ /* 0x000ea20000300800 */
[----:B------:R-:W-:Y:S01]  /*e110*/  F2FP.SATFINITE.E5M2.F32.PACK_AB_MERGE_C R9, RZ, R3, RZ ;  /* 0x00000003ff09723e */ /* 0x000fe200048060ff */
[----:B------:R-:W-:Y:S02]  /*e120*/  FMUL R2, R225, UR32 ;  /* 0x00000020e1027c20 */ /* 0x000fe40008400000 */
[----:B------:R-:W2:Y:S04]  /*e130*/  LDL.LU R225, [R1+0x3c] ;  /* 0x00003c0001e17983 */ /* 0x000ea80000300800 */
[----:B------:R-:W-:Y:S01]  /*e140*/  @!P4 STG.E.U8 desc[UR20][R26.64+0xc9], R5 ;  /* 0x0000c9051a00c986 */ /* 0x000fe2000c101114 */
[----:B---3--:R-:W-:-:S03]  /*e150*/  FMUL R0, R224, UR32 ;  /* 0x00000020e0007c20 */ /* 0x008fc60008400000 */
[----:B------:R0:W-:Y:S04]  /*e160*/  @!P5 STG.E.U8 desc[UR20][R24.64+0xd0], R7 ;  /* 0x0000d0071800d986 */ /* 0x0001e8000c101114 */
[----:B------:R-:W3:Y:S01]  /*e170*/  LDL.LU R224, [R1+0x40] ;  /* 0x0000400001e07983 */ /* 0x000ee20000300800 */
[----:B----4-:R-:W-:-:S03]  /*e180*/  FMUL R3, R226, UR32 ;  /* 0x00000020e2037c20 */ /* 0x010fc60008400000 */
[----:B------:R-:W4:Y:S01]  /*e190*/  LDL.LU R226, [R1+0x44] ;  /* 0x0000440001e27983 */ /* 0x000f220000300800 */
[----:B0-----:R-:W-:Y:S01]  /*e1a0*/  F2FP.SATFINITE.E5M2.F32.PACK_AB_MERGE_C R7, RZ, R0, RZ ;  /* 0x00000000ff07723e */ /* 0x001fe200048060ff */
[----:B------:R-:W-:Y:S02]  /*e1b0*/  FMUL R0, R227, UR32 ;  /* 0x00000020e3007c20 */ /* 0x000fe40008400000 */
[----:B------:R-:W4:Y:S01]  /*e1c0*/  LDL.LU R227, [R1+0x48] ;  /* 0x0000480001e37983 */ /* 0x000f220000300800 */
[C---:B------:R-:W-:Y:S02]  /*e1d0*/  ISETP.LT.OR P6, PT, R34.reuse, 0xd2, !P1 ;  /* 0x000000d22200780c */ /* 0x040fe40004fc1670 */
[C---:B------:R-:W-:Y:S01]  /*e1e0*/  ISETP.LT.OR P4, PT, R34.reuse, 0xd2, !P0 ;  /* 0x000000d22200780c */ /* 0x040fe20004781670 */
[----:B------:R-:W4:Y:S01]  /*e1f0*/  LDL.LU R219, [R1+0x4c] ;  /* 0x00004c0001db7983 */ /* 0x000f220000300800 */
[----:B------:R-:W-:Y:S02]  /*e200*/  F2FP.SATFINITE.E5M2.F32.PACK_AB_MERGE_C R5, RZ, R2, RZ ;  /* 0x00000002ff05723e */ /* 0x000fe400048060ff */
[----:B------:R-:W-:-:S02]  /*e210*/  ISETP.LT.OR P3, PT, R34, 0xd1, !P0 ;  /* 0x000000d12200780c */ /* 0x000fc40004761670 */
[----:B------:R-:W-:Y:S02]  /*e220*/  ISETP.LT.OR P5, PT, R34, 0xd9, !P1 ;  /* 0x000000d92200780c */ /* 0x000fe40004fa1670 */
[----:B------:R-:W-:-:S03]  /*e230*/  F2FP.SATFINITE.E5M2.F32.PACK_AB_MERGE_C R11, RZ, R0, RZ ;  /* 0x00000000ff0b723e */ /* 0x000fc600048060ff */
[----:B------:R0:W-:Y:S01]  /*e240*/  @!P6 STG.E.U8 desc[UR20][R24.64+0xd1], R9 ;  /* 0x0000d1091800e986 */ /* 0x0001e2000c101114 */
[----:B------:R-:W-:-:S03]  /*e250*/  ISETP.LT.OR P6, PT, R34, 0xda, !P1 ;  /* 0x000000da2200780c */ /* 0x000fc60004fc1670 */
[----:B------:R1:W-:Y:S01]  /*e260*/  @!P4 STG.E.U8 desc[UR20][R26.64+0xd1], R5 ;  /* 0x0000d1051a00c986 */ /* 0x0003e2000c101114 */
[----:B------:R-:W-:-:S03]  /*e270*/  ISETP.LT.OR P4, PT, R34, 0xda, !P0 ;  /* 0x000000da2200780c */ /* 0x000fc60004781670 */
[----:B------:R-:W-:Y:S01]  /*e280*/  @!P3 STG.E.U8 desc[UR20][R26.64+0xd0], R13 ;  /* 0x0000d00d1a00b986 */ /* 0x000fe2000c101114 */
[----:B0-----:R-:W-:-:S03]  /*e290*/  F2FP.SATFINITE.E5M2.F32.PACK_AB_MERGE_C R9, RZ, R3, RZ ;  /* 0x00000003ff09723e */ /* 0x001fc600048060ff */
[----:B------:R0:W-:Y:S04]  /*e2a0*/  @!P5 STG.E.U8 desc[UR20][R24.64+0xd8], R7 ;  /* 0x0000d8071800d986 */ /* 0x0001e8000c101114 */
[----:B------:R0:W-:Y:S01]  /*e2b0*/  @!P6 STG.E.U8 desc[UR20][R24.64+0xd9], R9 ;  /* 0x0000d9091800e986 */ /* 0x0001e2000c101114 */
[----:B--2---:R-:W-:-:S03]  /*e2c0*/  FMUL R0, R221, UR32 ;  /* 0x00000020dd007c20 */ /* 0x004fc60008400000 */
[----:B------:R-:W2:Y:S01]  /*e2d0*/  LDL.LU R221, [R1+0x50] ;  /* 0x0000500001dd7983 */ /* 0x000ea20000300800 */
[----:B------:R-:W-:-:S03]  /*e2e0*/  FMUL R2, R220, UR32 ;  /* 0x00000020dc027c20 */ /* 0x000fc60008400000 */
[----:B------:R-:W2:Y:S01]  /*e2f0*/  LDL.LU R220, [R1+0x54] ;  /* 0x0000540001dc7983 */ /* 0x000ea20000300800 */
[----:B-1----:R-:W-:Y:S01]  /*e300*/  F2FP.SATFINITE.E5M2.F32.PACK_AB_MERGE_C R5, RZ, R0, RZ ;  /* 0x00000000ff05723e */ /* 0x002fe200048060ff */
[----:B------:R-:W-:Y:S02]  /*e310*/  FMUL R3, R222, UR32 ;  /* 0x00000020de037c20 */ /* 0x000fe40008400000 */
[----:B------:R-:W2:Y:S01]  /*e320*/  LDL.LU R222, [R1+0x58] ;  /* 0x0000580001de7983 */ /* 0x000ea20000300800 */
[----:B0-----:R-:W-:Y:S01]  /*e330*/  F2FP.SATFINITE.E5M2.F32.PACK_AB_MERGE_C R7, RZ, R2, RZ ;  /* 0x00000002ff07723e */ /* 0x001fe200048060ff */
[----:B------:R-:W-:Y:S01]  /*e340*/  FMUL R4, R223, UR32 ;  /* 0x00000020df047c20 */ /* 0x000fe20008400000 */
[----:B------:R-:W-:Y:S01]  /*e350*/  F2FP.SATFINITE.E5M2.F32.PACK_AB_MERGE_C R9, RZ, R3, RZ ;  /* 0x00000003ff09723e */ /* 0x000fe200048060ff */
[----:B------:R-:W2:Y:S01]  /*e360*/  LDL.LU R223, [R1+0x5c] ;  /* 0x00005c0001df7983 */ /* 0x000ea20000300800 */
[----:B------:R-:W-:-:S03]  /*e370*/  FMUL R0, R225, UR32 ;  /* 0x00000020e1007c20 */ /* 0x000fc60008400000 */
[----:B------:R0:W-:Y:S04]  /*e380*/  @!P4 STG.E.U8 desc[UR20][R26.64+0xd9], R5 ;  /* 0x0000d9051a00c986 */ /* 0x0001e8000c101114 */
[----:B------:R-:W2:Y:S01]  /*e390*/  LDL.LU R225, [R1+0x60] ;  /* 0x0000600001e17983 */ /* 0x000ea20000300800 */
[----:B0-----:R-:W-:Y:S01]  /*e3a0*/  F2FP.SATFINITE.E5M2.F32.PACK_AB_MERGE_C R5, RZ, R0, RZ ;  /* 0x00000000ff05723e */ /* 0x001fe200048060ff */
[----:B---3--:R-:W-:Y:S02]  /*e3b0*/  FMUL R2, R224, UR32 ;  /* 0x00000020e0027c20 */ /* 0x008fe40008400000 */
[----:B------:R-:W3:Y:S01]  /*e3c0*/  LDL.LU R224, [R1+0x64] ;  /* 0x0000640001e07983 */ /* 0x000ee20000300800 */
[----:B----4-:R-:W-:-:S03]  /*e3d0*/  FMUL R3, R226, UR32 ;  /* 0x00000020e2037c20 */ /* 0x010fc60008400000 */
[----:B------:R-:W4:Y:S01]  /*e3e0*/  LDL.LU R226, [R1+0x68] ;  /* 0x0000680001e27983 */ /* 0x000f220000300800 */
[----:B------:R-:W-:-:S03]  /*e3f0*/  FMUL R0, R227, UR32 ;  /* 0x00000020e3007c20 */ /* 0x000fc60008400000 */
[----:B------:R-:W4:Y:S01]  /*e400*/  LDL.LU R227, [R1+0x6c] ;  /* 0x00006c0001e37983 */ /* 0x000f220000300800 */
[C---:B------:R-:W-:Y:S02]  /*e410*/  ISETP.LT.OR P3, PT, R34.reuse, 0xd9, !P0 ;  /* 0x000000d92200780c */ /* 0x040fe40004761670 */
[C---:B------:R-:W-:Y:S02]  /*e420*/  ISETP.LT.OR P5, PT, R34.reuse, 0xe1, !P1 ;  /* 0x000000e12200780c */ /* 0x040fe40004fa1670 */
[C---:B------:R-:W-:Y:S02]  /*e430*/  ISETP.LT.OR P6, PT, R34.reuse, 0xe2, !P1 ;  /* 0x000000e22200780c */ /* 0x040fe40004fc1670 */
[----:B------:R-:W-:-:S07]  /*e440*/  ISETP.LT.OR P4, PT, R34, 0xe2, !P0 ;  /* 0x000000e22200780c */ /* 0x000fce0004781670 */
[----:B------:R-:W-:Y:S01]  /*e450*/  @!P3 STG.E.U8 desc[UR20][R26.64+0xd8], R11 ;  /* 0x0000d80b1a00b986 */ /* 0x000fe2000c101114 */
[----:B------:R-:W-:-:S03]  /*e460*/  ISETP.LT.OR P3, PT, R34, 0xe1, !P0 ;  /* 0x000000e12200780c */ /* 0x000fc60004761670 */
[----:B------:R0:W-:Y:S01]  /*e470*/  @!P5 STG.E.U8 desc[UR20][R24.64+0xe0], R7 ;  /* 0x0000e0071800d986 */ /* 0x0001e2000c101114 */
[----:B------:R-:W-:-:S03]  /*e480*/  ISETP.LT.OR P5, PT, R34, 0xe9, !P1 ;  /* 0x000000e92200780c */ /* 0x000fc60004fa1670 */
[----:B------:R1:W-:Y:S01]  /*e490*/  @!P6 STG.E.U8 desc[UR20][R24.64+0xe1], R9 ;  /* 0x0000e1091800e986 */ /* 0x0003e2000c101114 */
[----:B------:R-:W-:Y:S02]  /*e4a0*/  ISETP.LT.OR P6, PT, R34, 0xea, !P1 ;  /* 0x000000ea2200780c */ /* 0x000fe40004fc1670 */
[----:B------:R-:W-:Y:S01]  /*e4b0*/  F2FP.SATFINITE.E5M2.F32.PACK_AB_MERGE_C R13, RZ, R4, RZ ;  /* 0x00000004ff0d723e */ /* 0x000fe200048060ff */
[----:B------:R1:W-:Y:S01]  /*e4c0*/  @!P4 STG.E.U8 desc[UR20][R26.64+0xe1], R5 ;  /* 0x0000e1051a00c986 */ /* 0x0003e2000c101114 */
[----:B0-----:R-:W-:-:S03]  /*e4d0*/  F2FP.SATFINITE.E5M2.F32.PACK_AB_MERGE_C R7, RZ, R2, RZ ;  /* 0x00000002ff07723e */ /* 0x001fc600048060ff */
[----:B------:R-:W-:Y:S01]  /*e4e0*/  @!P3 STG.E.U8 desc[UR20][R26.64+0xe0], R13 ;  /* 0x0000e00d1a00b986 */ /* 0x000fe2000c101114 */
[----:B-1----:R-:W-:-:S03]  /*e4f0*/  F2FP.SATFINITE.E5M2.F32.PACK_AB_MERGE_C R9, RZ, R3, RZ ;  /* 0x00000003ff09723e */ /* 0x002fc600048060ff */
[----:B------:R0:W-:Y:S01]  /*e500*/  @!P5 STG.E.U8 desc[UR20][R24.64+0xe8], R7 ;  /* 0x0000e8071800d986 */ /* 0x0001e2000c101114 */
[C---:B------:R-:W-:Y:S02]  /*e510*/  ISETP.LT.OR P3, PT, R34.reuse, 0xe9, !P0 ;  /* 0x000000e92200780c */ /* 0x040fe40004761670 */
[C---:B------:R-:W-:Y:S01]  /*e520*/  ISETP.LT.OR P4, PT, R34.reuse, 0xea, !P0 ;  /* 0x000000ea2200780c */ /* 0x040fe20004781670 */
[----:B------:R1:W-:Y:S01]  /*e530*/  @!P6 STG.E.U8 desc[UR20][R24.64+0xe9], R9 ;  /* 0x0000e9091800e986 */ /* 0x0003e2000c101114 */
[C---:B------:R-:W-:Y:S01]  /*e540*/  ISETP.LT.OR P5, PT, R34.reuse, 0xf1, !P1 ;  /* 0x000000f12200780c */ /* 0x040fe20004fa1670 */
[----:B------:R-:W-:Y:S01]  /*e550*/  FMUL R2, R219, UR32 ;  /* 0x00000020db027c20 */ /* 0x000fe20008400000 */
[----:B------:R-:W-:Y:S02]  /*e560*/  ISETP.LT.OR P6, PT, R34, 0xf2, !P1 ;  /* 0x000000f22200780c */ /* 0x000fe40004fc1670 */
[----:B------:R-:W-:Y:S02]  /*e570*/  F2FP.SATFINITE.E5M2.F32.PACK_AB_MERGE_C R11, RZ, R0, RZ ;  /* 0x00000000ff0b723e */ /* 0x000fe400048060ff */
[----:B------:R-:W-:-:S03]  /*e580*/  F2FP.SATFINITE.E5M2.F32.PACK_AB_MERGE_C R5, RZ, R2, RZ ;  /* 0x00000002ff05723e */ /* 0x000fc600048060ff */
[----:B------:R-:W-:Y:S01]  /*e590*/  @!P3 STG.E.U8 desc[UR20][R26.64+0xe8], R11 ;  /* 0x0000e80b1a00b986 */ /* 0x000fe2000c101114 */
[----:B------:R-:W-:-:S03]  /*e5a0*/  ISETP.LT.OR P3, PT, R34, 0xf1, !P0 ;  /* 0x000000f12200780c */ /* 0x000fc60004761670 */
[----:B------:R-:W-:Y:S01]  /*e5b0*/  @!P4 STG.E.U8 desc[UR20][R26.64+0xe9], R5 ;  /* 0x0000e9051a00c986 */ /* 0x000fe2000c101114 */
[C---:B------:R-:W-:Y:S02]  /*e5c0*/  ISETP.LT.OR P4, PT, R34.reuse, 0xf9, !P1 ;  /* 0x000000f92200780c */ /* 0x040fe40004f81670 */
[----:B------:R-:W-:Y:S01]  /*e5d0*/  ISETP.LT.OR P1, PT, R34, 0xfa, !P1 ;  /* 0x000000fa2200780c */ /* 0x000fe20004f21670 */
[----:B--2---:R-:W-:Y:S01]  /*e5e0*/  FMUL R0, R221, UR32 ;  /* 0x00000020dd007c20 */ /* 0x004fe20008400000 */
[----:B------:R-:W-:-:S04]  /*e5f0*/  FMUL R3, R220, UR32 ;  /* 0x00000020dc037c20 */ /* 0x000fc80008400000 */
[----:B0-----:R-:W-:Y:S02]  /*e600*/  F2FP.SATFINITE.E5M2.F32.PACK_AB_MERGE_C R7, RZ, R0, RZ ;  /* 0x00000000ff07723e */ /* 0x001fe400048060ff */
[----:B-1----:R-:W-:Y:S01]  /*e610*/  F2FP.SATFINITE.E5M2.F32.PACK_AB_MERGE_C R9, RZ, R3, RZ ;  /* 0x00000003ff09723e */ /* 0x002fe200048060ff */
[----:B------:R-:W-:Y:S02]  /*e620*/  FMUL R0, R222, UR32 ;  /* 0x00000020de007c20 */ /* 0x000fe40008400000 */
[----:B------:R0:W-:Y:S01]  /*e630*/  @!P5 STG.E.U8 desc[UR20][R24.64+0xf0], R7 ;  /* 0x0000f0071800d986 */ /* 0x0001e2000c101114 */
[----:B------:R-:W-:-:S03]  /*e640*/  ISETP.LT.OR P5, PT, R34, 0xf2, !P0 ;  /* 0x000000f22200780c */ /* 0x000fc600047a1670 */
[----:B------:R1:W-:Y:S01]  /*e650*/  @!P6 STG.E.U8 desc[UR20][R24.64+0xf1], R9 ;  /* 0x0000f1091800e986 */ /* 0x0003e2000c101114 */
[C---:B------:R-:W-:Y:S02]  /*e660*/  ISETP.LT.OR P6, PT, R34.reuse, 0xf9, !P0 ;  /* 0x000000f92200780c */ /* 0x040fe400047c1670 */
[----:B------:R-:W-:Y:S01]  /*e670*/  F2FP.SATFINITE.E5M2.F32.PACK_AB_MERGE_C R13, RZ, R0, RZ ;  /* 0x00000000ff0d723e */ /* 0x000fe200048060ff */
[----:B------:R-:W-:Y:S01]  /*e680*/  FMUL R0, R223, UR32 ;  /* 0x00000020df007c20 */ /* 0x000fe20008400000 */
[----:B------:R-:W-:Y:S01]  /*e690*/  ISETP.LT.OR P0, PT, R34, 0xfa, !P0 ;  /* 0x000000fa2200780c */ /* 0x000fe20004701670 */
[----:B------:R-:W-:-:S03]  /*e6a0*/  FMUL R2, R225, UR32 ;  /* 0x00000020e1027c20 */ /* 0x000fc60008400000 */
[----:B0-----:R-:W-:Y:S02]  /*e6b0*/  F2FP.SATFINITE.E5M2.F32.PACK_AB_MERGE_C R7, RZ, R0, RZ ;  /* 0x00000000ff07723e */ /* 0x001fe400048060ff */
[----:B-1----:R-:W-:Y:S01]  /*e6c0*/  F2FP.SATFINITE.E5M2.F32.PACK_AB_MERGE_C R9, RZ, R2, RZ ;  /* 0x00000002ff09723e */ /* 0x002fe200048060ff */
[----:B---3--:R-:W-:Y:S01]  /*e6d0*/  FMUL R3, R224, UR32 ;  /* 0x00000020e0037c20 */ /* 0x008fe20008400000 */
[----:B----4-:R-:W-:Y:S01]  /*e6e0*/  FMUL R4, R226, UR32 ;  /* 0x00000020e2047c20 */ /* 0x010fe20008400000 */
[----:B------:R-:W-:-:S03]  /*e6f0*/  FMUL R5, R227, UR32 ;  /* 0x00000020e3057c20 */ /* 0x000fc60008400000 */
[----:B------:R-:W-:Y:S02]  /*e700*/  F2FP.SATFINITE.E5M2.F32.PACK_AB_MERGE_C R3, RZ, R3, RZ ;  /* 0x00000003ff03723e */ /* 0x000fe400048060ff */
[----:B------:R-:W-:Y:S02]  /*e710*/  F2FP.SATFINITE.E5M2.F32.PACK_AB_MERGE_C R11, RZ, R4, RZ ;  /* 0x00000004ff0b723e */ /* 0x000fe400048060ff */
[----:B------:R-:W-:Y:S01]  /*e720*/  F2FP.SATFINITE.E5M2.F32.PACK_AB_MERGE_C R5, RZ, R5, RZ ;  /* 0x00000005ff05723e */ /* 0x000fe200048060ff */
[----:B------:R0:W-:Y:S04]  /*e730*/  @!P3 STG.E.U8 desc[UR20][R26.64+0xf0], R13 ;  /* 0x0000f00d1a00b986 */ /* 0x0001e8000c101114 */
[----:B------:R0:W-:Y:S04]  /*e740*/  @!P5 STG.E.U8 desc[UR20][R26.64+0xf1], R7 ;  /* 0x0000f1071a00d986 */ /* 0x0001e8000c101114 */
[----:B------:R0:W-:Y:S04]  /*e750*/  @!P4 STG.E.U8 desc[UR20][R24.64+0xf8], R9 ;  /* 0x0000f8091800c986 */ /* 0x0001e8000c101114 */
[----:B------:R0:W-:Y:S04]  /*e760*/  @!P1 STG.E.U8 desc[UR20][R24.64+0xf9], R3 ;  /* 0x0000f90318009986 */ /* 0x0001e8000c101114 */
[----:B------:R0:W-:Y:S04]  /*e770*/  @!P6 STG.E.U8 desc[UR20][R26.64+0xf8], R11 ;  /* 0x0000f80b1a00e986 */ /* 0x0001e8000c101114 */
[----:B------:R0:W-:Y:S02]  /*e780*/  @!P0 STG.E.U8 desc[UR20][R26.64+0xf9], R5 ;  /* 0x0000f9051a008986 */ /* 0x0001e4000c101114 */
.L_x_293:
[----:B------:R-:W-:Y:S05]  /*e790*/  BSYNC B0 ;  /* 0x0000000000007941 */ /* 0x000fea0003800000 */
.L_x_35:
[----:B------:R-:W2:Y:S01]  /*e7a0*/  LDL.LU R22, [R1+0x74] ;  /* 0x0000740001167983 */ /* 0x000ea20000300800 */
[----:B0----5:R-:W-:Y:S01]  /*e7b0*/  IMAD.U32 R3, RZ, RZ, UR12 ;  /* 0x0000000cff037e24 */ /* 0x021fe2000f8e00ff */
[----:B------:R-:W-:Y:S02]  /*e7c0*/  ULDC.64 UR6, c[0x0][0x650] ;  /* 0x0001940000067ab9 */ /* 0x000fe40000000a00 */
[----:B------:R-:W3:Y:S01]  /*e7d0*/  LDL.LU R19, [R1+0x78] ;  /* 0x0000780001137983 */ /* 0x000ee20000300800 */
[----:B------:R-:W-:Y:S01]  /*e7e0*/  IMAD.U32 R0, RZ, RZ, UR16 ;  /* 0x00000010ff007e24 */ /* 0x000fe2000f8e00ff */
[----:B------:R0:W-:Y:S01]  /*e7f0*/  SYNCS.ARRIVE.TRANS64.A1T0 RZ, [R3+UR28], RZ ;  /* 0x000000ff03ff79a7 */ /* 0x0001e2000810001c */
[----:B------:R-:W-:Y:S02]  /*e800*/  IMAD.U32 R2, RZ, RZ, UR16 ;  /* 0x00000010ff027e24 */ /* 0x000fe4000f8e00ff */
[----:B------:R-:W-:Y:S02]  /*e810*/  IMAD.MOV.U32 R4, RZ, RZ, -0x1 ;  /* 0xffffffffff047424 */ /* 0x000fe400078e00ff */
[----:B0-----:R-:W-:Y:S01]  /*e820*/  IMAD.U32 R3, RZ, RZ, UR13 ;  /* 0x0000000dff037e24 */ /* 0x001fe2000f8e00ff */
[----:B---3--:R-:W-:-:S02]  /*e830*/  LEA R19, P0, R0, R19, 0x1 ;  /* 0x0000001300137211 */ /* 0x008fc400078008ff */
[----:B------:R-:W-:Y:S02]  /*e840*/  PRMT R0, RZ, 0x7610, R0 ;  /* 0x00007610ff007816 */ /* 0x000fe40000000000 */
[----:B--2---:R-:W-:Y:S01]  /*e850*/  LEA.HI.X R22, R2, R22, R3, 0x1, P0 ;  /* 0x0000001602167211 */ /* 0x004fe200000f0c03 */
[----:B------:R-:W-:Y:S01]  /*e860*/  IMAD.MOV.U32 R2, RZ, RZ, -0x1 ;  /* 0xffffffffff027424 */ /* 0x000fe200078e00ff */
[----:B------:R0:W-:Y:S01]  /*e870*/  STL [R1+0x78], R19 ;  /* 0x0000781301007387 */ /* 0x0001e20000100800 */
[----:B------:R-:W-:Y:S01]  /*e880*/  IMAD.MOV.U32 R3, RZ, RZ, -0x1 ;  /* 0xffffffffff037424 */ /* 0x000fe200078e00ff */
[----:B------:R-:W-:Y:S02]  /*e890*/  ISETP.GE.U32.AND P0, PT, R19, UR6, PT ;  /* 0x0000000613007c0c */ /* 0x000fe4000bf06070 */
[----:B------:R0:W-:Y:S02]  /*e8a0*/  STL [R1+0x74], R22 ;  /* 0x0000741601007387 */ /* 0x0001e40000100800 */
[----:B------:R-:W-:-:S02]  /*e8b0*/  ISETP.GE.U32.AND.EX P0, PT, R22, UR7, PT, P0 ;  /* 0x0000000716007c0c */ /* 0x000fc4000bf06100 */
[----:B------:R0:W-:Y:S04]  /*e8c0*/  STL [R1+0x7c], R4 ;  /* 0x00007c0401007387 */ /* 0x0001e80000100800 */
[----:B------:R0:W-:Y:S04]  /*e8d0*/  STL [R1+0x70], R2 ;  /* 0x0000700201007387 */ /* 0x0001e80000100800 */
[----:B------:R0:W-:Y:S03]  /*e8e0*/  STL [R1+0x80], R3 ;  /* 0x0000800301007387 */ /* 0x0001e60000100800 */
[----:B------:R-:W-:Y:S05]  /*e8f0*/  @P0 BRA `(.L_x_294) ;  /* 0x0000000400740947 */ /* 0x000fea0003800000 */
[----:B------:R-:W2:Y:S01]  /*e900*/  S2R R14, SR_CTAID.X ;  /* 0x00000000000e7919 */ /* 0x000ea20000002500 */
[----:B------:R-:W3:Y:S01]  /*e910*/  LDC.64 R8, c[0x0][0x628] ;  /* 0x00018a00ff087b82 */ /* 0x000ee20000000a00 */
[----:B------:R-:W-:Y:S01]  /*e920*/  ULDC UR6, c[0x0][0x150] ;  /* 0x0000540000067ab9 */ /* 0x000fe20000000800 */
[----:B------:R-:W-:Y:S01]  /*e930*/  IMAD.MOV.U32 R6, RZ, RZ, R19 ;  /* 0x000000ffff067224 */ /* 0x000fe200078e0013 */
[----:B------:R-:W0:Y:S01]  /*e940*/  S2R R16, SR_CTAID.Y ;  /* 0x0000000000107919 */ /* 0x000e220000002600 */
[----:B------:R-:W-:-:S04]  /*e950*/  IMAD.MOV.U32 R7, RZ, RZ, R22 ;  /* 0x000000ffff077224 */ /* 0x000fc800078e0016 */
[----:B------:R-:W0:Y:S08]  /*e960*/  LDC R17, c[0x0][0x144] ;  /* 0x00005100ff117b82 */ /* 0x000e300000000800 */
[----:B------:R-:W0:Y:S08]  /*e970*/  LDC R10, c[0x0][0x630] ;  /* 0x00018c00ff0a7b82 */ /* 0x000e300000000800 */
[----:B------:R-:W0:Y:S01]  /*e980*/  LDC.64 R12, c[0x0][0x620] ;  /* 0x00018800ff0c7b82 */ /* 0x000e220000000a00 */
[----:B---3--:R-:W-:-:S04]  /*e990*/  ISETP.NE.U32.AND P0, PT, R8, RZ, PT ;  /* 0x000000ff0800720c */ /* 0x008fc80003f05070 */
[----:B------:R-:W-:Y:S02]  /*e9a0*/  ISETP.NE.AND.EX P0, PT, R9, RZ, PT, P0 ;  /* 0x000000ff0900720c */ /* 0x000fe40003f05300 */
[----:B--2---:R-:W-:-:S05]  /*e9b0*/  I2FP.F32.U32 R0, R14 ;  /* 0x0000000e00007245 */ /* 0x004fca0000201000 */
[----:B------:R-:W-:-:S04]  /*e9c0*/  FMUL R0, R0, UR6 ;  /* 0x0000000600007c20 */ /* 0x000fc80008400000 */
[----:B------:R2:W3:Y:S02]  /*e9d0*/  F2I.U32.TRUNC.NTZ R15, R0 ;  /* 0x00000000000f7305 */ /* 0x0004e4000020f000 */
[----:B------:R-:W-:Y:S05]  /*e9e0*/  @!P0 BRA `(.L_x_295) ;  /* 0x0000000000288947 */ /* 0x000fea0003800000 */
[----:B--2---:R-:W2:Y:S02]  /*e9f0*/  LDC R0, c[0x0][0x634] ;  /* 0x00018d00ff007b82 */ /* 0x004ea40000000800 */
[----:B--2---:R-:W-:-:S05]  /*ea00*/  IADD3 R7, P0, R19, R0, RZ ;  /* 0x0000000013077210 */ /* 0x004fca0007f1e0ff */
[----:B------:R-:W-:-:S04]  /*ea10*/  IMAD.X R11, RZ, RZ, R22, P0 ;  /* 0x000000ffff0b7224 */ /* 0x000fc800000e0616 */
[----:B0-----:R-:W-:-:S04]  /*ea20*/  IMAD.WIDE.U32 R2, R11, R8, RZ ;  /* 0x000000080b027225 */ /* 0x001fc800078e00ff */
[----:B------:R-:W-:-:S04]  /*ea30*/  IMAD.WIDE.U32 R4, P0, R7, R9, R2 ;  /* 0x0000000907047225 */ /* 0x000fc80007800002 */
[----:B------:R-:W-:-:S04]  /*ea40*/  IMAD.WIDE.U32 R2, R7, R8, RZ ;  /* 0x0000000807027225 */ /* 0x000fc800078e00ff */
[----:B------:R-:W-:Y:S01]  /*ea50*/  IMAD.X R7, RZ, RZ, RZ, P0 ;  /* 0x000000ffff077224 */ /* 0x000fe200000e06ff */
[----:B------:R-:W-:Y:S01]  /*ea60*/  IADD3 RZ, P0, R3, R4, RZ ;  /* 0x0000000403ff7210 */ /* 0x000fe20007f1e0ff */
[----:B------:R-:W-:-:S04]  /*ea70*/  IMAD.MOV.U32 R6, RZ, RZ, R5 ;  /* 0x000000ffff067224 */ /* 0x000fc800078e0005 */
[----:B------:R-:W-:-:S08]  /*ea80*/  IMAD.WIDE.U32.X R6, R11, R9, R6, P0 ;  /* 0x000000090b067225 */ /* 0x000fd000000e0406 */
.L_x_295:
[-CC-:B0-----:R-:W-:Y:S01]  /*ea90*/  SHF.R.U64 R11, R6, R10.reuse, R7.reuse ;  /* 0x0000000a060b7219 */ /* 0x181fe20000001207 */
[----:B------:R-:W0:Y:S01]  /*eaa0*/  LDC.64 R20, c[0x0][0x640] ;  /* 0x00019000ff147b82 */ /* 0x000e220000000a00 */
[----:B--2---:R-:W-:Y:S01]  /*eab0*/  SHF.R.U32.HI R0, RZ, R10, R7 ;  /* 0x0000000aff007219 */ /* 0x004fe20000011607 */
[----:B------:R-:W-:Y:S01]  /*eac0*/  IMAD.MOV.U32 R2, RZ, RZ, R19 ;  /* 0x000000ffff027224 */ /* 0x000fe200078e0013 */
[----:B------:R-:W-:Y:S01]  /*ead0*/  IADD3 R5, P0, RZ, -R11, RZ ;  /* 0x8000000bff057210 */ /* 0x000fe20007f1e0ff */
[----:B---3--:R-:W-:Y:S01]  /*eae0*/  IMAD.MOV R15, RZ, RZ, -R15 ;  /* 0x000000ffff0f7224 */ /* 0x008fe200078e0a0f */
[----:B------:R-:W-:Y:S01]  /*eaf0*/  ULDC UR6, c[0x0][0x154] ;  /* 0x0000550000067ab9 */ /* 0x000fe20000000800 */
[----:B------:R-:W-:Y:S02]  /*eb00*/  IMAD.MOV.U32 R7, RZ, RZ, 0x1 ;  /* 0x00000001ff077424 */ /* 0x000fe400078e00ff */
[----:B------:R-:W2:Y:S01]  /*eb10*/  LDC R4, c[0x0][0x618] ;  /* 0x00018600ff047b82 */ /* 0x000ea20000000800 */
[----:B------:R-:W-:-:S02]  /*eb20*/  IMAD.X R3, RZ, RZ, ~R0, P0 ;  /* 0x000000ffff037224 */ /* 0x000fc400000e0e00 */
[----:B------:R-:W-:Y:S02]  /*eb30*/  IMAD R17, R17, R15, R14 ;  /* 0x0000000f11117224 */ /* 0x000fe400078e020e */
[-C--:B------:R-:W-:Y:S02]  /*eb40*/  IMAD R0, R3, R12.reuse, RZ ;  /* 0x0000000c03007224 */ /* 0x080fe400078e02ff */
[----:B------:R-:W-:Y:S01]  /*eb50*/  IMAD.MOV.U32 R3, RZ, RZ, R22 ;  /* 0x000000ffff037224 */ /* 0x000fe200078e0016 */
[----:B------:R-:W3:Y:S01]  /*eb60*/  LDC R6, c[0x0][0x608] ;  /* 0x00018200ff067b82 */ /* 0x000ee20000000800 */
[----:B------:R-:W-:-:S04]  /*eb70*/  IMAD.WIDE.U32 R2, R5, R12, R2 ;  /* 0x0000000c05027225 */ /* 0x000fc800078e0002 */
[----:B------:R-:W-:-:S03]  /*eb80*/  IMAD R5, R5, R13, R0 ;  /* 0x0000000d05057224 */ /* 0x000fc600078e0200 */
[----:B------:R-:W5:Y:S01]  /*eb90*/  LDC R18, c[0x0][0x658] ;  /* 0x00019600ff127b82 */ /* 0x000f620000000800 */
[----:B------:R-:W-:Y:S01]  /*eba0*/  I2FP.F32.U32 R0, R16 ;  /* 0x0000001000007245 */ /* 0x000fe20000201000 */
[----:B------:R-:W-:Y:S01]  /*ebb0*/  IMAD.IADD R3, R3, 0x1, R5 ;  /* 0x0000000103037824 */ /* 0x000fe200078e0205 */
[----:B0-----:R-:W-:Y:S01]  /*ebc0*/  ISETP.NE.U32.AND P0, PT, R20, RZ, PT ;  /* 0x000000ff1400720c */ /* 0x001fe20003f05070 */
[----:B------:R-:W-:Y:S02]  /*ebd0*/  IMAD.MOV.U32 R5, RZ, RZ, -0x1 ;  /* 0xffffffffff057424 */ /* 0x000fe400078e00ff */
[----:B------:R-:W-:Y:S02]  /*ebe0*/  FMUL R0, R0, UR6 ;  /* 0x0000000600007c20 */ /* 0x000fe40008400000 */
[----:B------:R-:W0:Y:S01]  /*ebf0*/  LDC R15, c[0x0][0x148] ;  /* 0x00005200ff0f7b82 */ /* 0x000e220000000800 */
[----:B--2---:R-:W-:Y:S01]  /*ec00*/  SHF.R.U64 R10, R2, R4, R3 ;  /* 0x00000004020a7219 */ /* 0x004fe20000001203 */
[----:B------:R2:W0:Y:S01]  /*ec10*/  F2I.U32.TRUNC.NTZ R13, R0 ;  /* 0x00000000000d7305 */ /* 0x000422000020f000 */
[----:B------:R-:W-:-:S02]  /*ec20*/  ISETP.NE.AND.EX P0, PT, R21, RZ, PT, P0 ;  /* 0x000000ff1500720c */ /* 0x000fc40003f05300 */
[----:B------:R-:W-:-:S03]  /*ec30*/  SHF.R.U32.HI R3, RZ, R4, R3 ;  /* 0x00000004ff037219 */ /* 0x000fc60000011603 */
[----:B------:R-:W0:Y:S01]  /*ec40*/  LDC R14, c[0x0][0x600] ;  /* 0x00018000ff0e7b82 */ /* 0x000e220000000800 */
[-CC-:B---3--:R-:W-:Y:S02]  /*ec50*/  SHF.R.U64 R8, R10, R6.reuse, R3.reuse ;  /* 0x000000060a087219 */ /* 0x188fe40000001203 */
[----:B------:R-:W-:-:S05]  /*ec60*/  SHF.R.U32.HI R3, RZ, R6, R3 ;  /* 0x00000006ff037219 */ /* 0x000fca0000011603 */
[----:B------:R-:W3:Y:S01]  /*ec70*/  LDC R22, c[0x0][0x648] ;  /* 0x00019200ff167b82 */ /* 0x000ee20000000800 */
[-CC-:B-----5:R-:W-:Y:S02]  /*ec80*/  SHF.R.U64 R12, R8, R18.reuse, R3.reuse ;  /* 0x00000012080c7219 */ /* 0x1a0fe40000001203 */
[-C--:B------:R-:W-:Y:S02]  /*ec90*/  SHF.L.U32 R5, R5, R18.reuse, RZ ;  /* 0x0000001205057219 */ /* 0x080fe400000006ff */
[-C--:B------:R-:W-:Y:S01]  /*eca0*/  SHF.R.U32.HI R3, RZ, R18.reuse, R3 ;  /* 0x00000012ff037219 */ /* 0x080fe20000011603 */
[----:B------:R-:W-:Y:S01]  /*ecb0*/  IMAD.MOV.U32 R2, RZ, RZ, R12 ;  /* 0x000000ffff027224 */ /* 0x000fe200078e000c */
[----:B------:R-:W-:Y:S01]  /*ecc0*/  SHF.L.U32 R18, R7, R18, RZ ;  /* 0x0000001207127219 */ /* 0x000fe200000006ff */
[----:B------:R-:W0:Y:S01]  /*ecd0*/  LDC R23, c[0x0][0x638] ;  /* 0x00018e00ff177b82 */ /* 0x000e220000000800 */
[----:B------:R-:W-:-:S07]  /*ece0*/  LOP3.LUT R19, RZ, R5, RZ, 0x33, !PT ;  /* 0x00000005ff137212 */ /* 0x000fce00078e33ff */
[----:B------:R-:W0:Y:S01]  /*ecf0*/  LDC R24, c[0x0][0x610] ;  /* 0x00018400ff187b82 */ /* 0x000e220000000800 */
[----:B--2---:R-:W-:Y:S05]  /*ed00*/  @!P0 BRA `(.L_x_296) ;  /* 0x0000000000288947 */ /* 0x004fea0003800000 */
        /* <DEDUP_REMOVED lines=10> */
.L_x_296:
[----:B---3--:R-:W-:Y:S01]  /*edb0*/  SHF.R.U64 R0, R2, R22, R3 ;  /* 0x0000001602007219 */ /* 0x008fe20000001203 */
[----:B0-----:R-:W-:Y:S01]  /*edc0*/  VIADD R7, R14, 0xffffffff ;  /* 0xffffffff0e077836 */ /* 0x001fe20000000000 */
[----:B------:R-:W-:Y:S01]  /*edd0*/  LOP3.LUT R5, R8, R19, RZ, 0xc0, !PT ;  /* 0x0000001308057212 */ /* 0x000fe200078ec0ff */
[----:B------:R-:W-:Y:S02]  /*ede0*/  IMAD.MOV R13, RZ, RZ, -R13 ;  /* 0x000000ffff0d7224 */ /* 0x000fe400078e0a0d */
[----:B------:R-:W-:Y:S02]  /*edf0*/  IMAD.MOV R3, RZ, RZ, -R0 ;  /* 0x000000ffff037224 */ /* 0x000fe400078e0a00 */
[----:B------:R-:W-:Y:S01]  /*ee00*/  IMAD R2, R18, R0, R5 ;  /* 0x0000000012027224 */ /* 0x000fe200078e0205 */
[----:B------:R-:W-:Y:S01]  /*ee10*/  LOP3.LUT R5, R10, R7, RZ, 0xc0, !PT ;  /* 0x000000070a057212 */ /* 0x000fe200078ec0ff */
[----:B------:R-:W-:Y:S02]  /*ee20*/  @P2 IMAD R17, R15, R13, R16 ;  /* 0x0000000d0f112224 */ /* 0x000fe400078e0210 */
[----:B------:R-:W-:-:S02]  /*ee30*/  IMAD R0, R3, R23, R12 ;  /* 0x0000001703007224 */ /* 0x000fc400078e020c */
[----:B------:R-:W-:Y:S02]  /*ee40*/  IMAD.MOV.U32 R4, RZ, RZ, 0x1 ;  /* 0x00000001ff047424 */ /* 0x000fe400078e00ff */
[----:B------:R-:W-:Y:S02]  /*ee50*/  IMAD R2, R2, R24, R17 ;  /* 0x0000001802027224 */ /* 0x000fe400078e0211 */
[----:B------:R-:W-:Y:S01]  /*ee60*/  IMAD R3, R0, R14, R5 ;  /* 0x0000000e00037224 */ /* 0x000fe200078e0205 */
[----:B------:R-:W-:-:S04]  /*ee70*/  PRMT R0, R4, 0x7610, R0 ;  /* 0x0000761004007816 */ /* 0x000fc80000000000 */
[----:B------:R-:W-:Y:S02]  /*ee80*/  SEL R4, R3, R2, !P2 ;  /* 0x0000000203047207 */ /* 0x000fe40005000000 */
[----:B------:R-:W-:-:S03]  /*ee90*/  SEL R2, R2, R3, !P2 ;  /* 0x0000000302027207 */ /* 0x000fc60005000000 */
[----:B------:R2:W-:Y:S04]  /*eea0*/  STL [R1+0x80], R4 ;  /* 0x0000800401007387 */ /* 0x0005e80000100800 */
[----:B------:R2:W-:Y:S04]  /*eeb0*/  STL [R1+0x70], R11 ;  /* 0x0000700b01007387 */ /* 0x0005e80000100800 */
[----:B------:R2:W-:Y:S02]  /*eec0*/  STL [R1+0x7c], R2 ;  /* 0x00007c0201007387 */ /* 0x0005e40000100800 */
.L_x_294:
[----:B------:R-:W-:Y:S01]  /*eed0*/  LOP3.LUT P0, RZ, R0, 0xff, RZ, 0xc0, !PT ;  /* 0x000000ff00ff7812 */ /* 0x000fe2000780c0ff */
[----:B------:R-:W-:-:S12]  /*eee0*/  ULOP3.LUT UR27, UR27, 0x1, URZ, 0x3c, !UPT ;  /* 0x000000011b1b7892 */ /* 0x000fd8000f8e3c3f */
[----:B------:R-:W-:Y:S05]  /*eef0*/  @P0 BRA `(.L_x_297) ;  /* 0xffffff2400a80947 */ /* 0x000fea000383ffff */
[----:B------:R-:W-:Y:S05]  /*ef00*/  EXIT ;  /* 0x000000000000794d */ /* 0x000fea0003800000 */
.L_x_13:
[----:B------:R-:W-:-:S08]  /*ef10*/  ISETP.NE.AND P0, PT, RZ, UR6, PT ;  /* 0x00000006ff007c0c */ /* 0x000fd0000bf05270 */
[----:B0123--:R-:W0:-:S00]  /*ef20*/  USETMAXREG.DEALLOC.CTAPOOL 0x28 ;  /* 0x00000028000079c8 */ /* 0x00fe0000080e0500 */
[----:B------:R-:W-:Y:S05]  /*ef30*/  @P0 EXIT ;  /* 0x000000000000094d */ /* 0x000fea0003800000 */
[----:B0-----:R-:W-:Y:S01]  /*ef40*/  LOP3.LUT P0, RZ, R0, 0xff, RZ, 0xc0, !PT ;  /* 0x000000ff00ff7812 */ /* 0x001fe2000780c0ff */
[----:B------:R-:W-:Y:S02]  /*ef50*/  IMAD.MOV.U32 R0, RZ, RZ, 0x1 ;  /* 0x00000001ff007424 */ /* 0x000fe400078e00ff */
[----:B------:R-:W-:-:S10]  /*ef60*/  IMAD.MOV.U32 R8, RZ, RZ, RZ ;  /* 0x000000ffff087224 */ /* 0x000fd400078e00ff */
[----:B------:R-:W-:Y:S05]  /*ef70*/  @!P0 BRA `(.L_x_298) ;  /* 0x0000000c00408947 */ /* 0x000fea0003800000 */
[----:B------:R-:W-:Y:S01]  /*ef80*/  LOP3.LUT P0, RZ, R3, 0x1f, RZ, 0xc0, !PT ;  /* 0x0000001f03ff7812 */ /* 0x000fe2000780c0ff */
[----:B------:R-:W-:Y:S01]  /*ef90*/  ULDC UR5, c[0x0][0x658] ;  /* 0x0001960000057ab9 */ /* 0x000fe20000000800 */
[----:B------:R-:W-:Y:S01]  /*efa0*/  UMOV UR6, 0xffffffff ;  /* 0xffffffff00067882 */ /* 0x000fe20000000000 */
[----:B------:R-:W-:Y:S01]  /*efb0*/  BSSY B0, `(.L_x_298) ;  /* 0x00000cc000007945 */ /* 0x000fe20003800000 */
[----:B------:R-:W-:Y:S01]  /*efc0*/  USHF.L.U32 UR6, UR6, UR5, URZ ;  /* 0x0000000506067299 */ /* 0x000fe2000800063f */
[C---:B------:R-:W-:Y:S01]  /*efd0*/  ISETP.NE.AND P3, PT, R2.reuse, RZ, PT ;  /* 0x000000ff0200720c */ /* 0x040fe20003f65270 */
[----:B------:R-:W-:Y:S01]  /*efe0*/  IMAD.MOV.U32 R9, RZ, RZ, 0x1 ;  /* 0x00000001ff097424 */ /* 0x000fe200078e00ff */
[----:B------:R-:W-:Y:S01]  /*eff0*/  ISETP.NE.OR P0, PT, R2, RZ, !P0 ;  /* 0x000000ff0200720c */ /* 0x000fe20004705670 */
[----:B------:R-:W-:Y:S01]  /*f000*/  IMAD.MOV.U32 R0, RZ, RZ, 0x1 ;  /* 0x00000001ff007424 */ /* 0x000fe200078e00ff */
[----:B------:R-:W-:Y:S01]  /*f010*/  ULDC UR4, c[0x0][0x600] ;  /* 0x0001800000047ab9 */ /* 0x000fe20000000800 */
[----:B------:R-:W-:Y:S01]  /*f020*/  IMAD.MOV.U32 R8, RZ, RZ, RZ ;  /* 0x000000ffff087224 */ /* 0x000fe200078e00ff */
[----:B------:R-:W-:Y:S01]  /*f030*/  UMOV UR7, 0x1 ;  /* 0x0000000100077882 */ /* 0x000fe20000000000 */
[----:B------:R-:W-:-:S02]  /*f040*/  UIADD3 UR26, UR14, 0x1, URZ ;  /* 0x000000010e1a7890 */ /* 0x000fc4000fffe03f */
[----:B------:R-:W-:Y:S02]  /*f050*/  ULOP3.LUT UR27, UR15, 0x2, URZ, 0xfc, !UPT ;  /* 0x000000020f1b7892 */ /* 0x000fe4000f8efc3f */
[----:B------:R-:W-:Y:S02]  /*f060*/  UIADD3 UR20, UR4, -0x1, URZ ;  /* 0xffffffff04147890 */ /* 0x000fe4000fffe03f */
[----:B------:R-:W-:Y:S02]  /*f070*/  USHF.L.U32 UR22, UR7, UR5, URZ ;  /* 0x0000000507167299 */ /* 0x000fe4000800063f */
[----:B------:R-:W-:Y:S01]  /*f080*/  ULOP3.LUT UR21, URZ, UR6, URZ, 0x33, !UPT ;  /* 0x000000063f157292 */ /* 0x000fe2000f8e333f */
[----:B------:R-:W-:-:S11]  /*f090*/  ULDC.64 UR24, c[0x0][0x198] ;  /* 0x0000660000187ab9 */ /* 0x000fd60000000a00 */
.L_x_310:
[----:B------:R-:W-:-:S03]  /*f0a0*/  UMOV UR4, 0xffffffff ;  /* 0xffffffff00047882 */ /* 0x000fc60000000000 */
[----:B01----:R-:W-:Y:S05]  /*f0b0*/  BRA.DIV UR4, `(.L_x_299) ;  /* 0x0000001204647947 */ /* 0x003fea000b800000 */
[----:B------:R-:W-:-:S13]  /*f0c0*/  ELECT P1, URZ, PT ;  /* 0x00000000003f782f */ /* 0x000fda0003820000 */
.L_x_325:
[----:B------:R-:W0:Y:S01]  /*f0d0*/  LDC R2, c[0x0][0x28c] ;  /* 0x0000a300ff027b82 */ /* 0x000e220000000800 */
[----:B------:R-:W-:Y:S01]  /*f0e0*/  BSSY B1, `(.L_x_300) ;  /* 0x000003b000017945 */ /* 0x000fe20003800000 */
[----:B0-----:R-:W-:-:S13]  /*f0f0*/  ISETP.LT.OR P1, PT, R2, 0x1, !P1 ;  /* 0x000000010200780c */ /* 0x001fda0004f21670 */
[----:B------:R-:W-:Y:S05]  /*f100*/  @P1 BRA `(.L_x_301) ;  /* 0x0000000000e01947 */ /* 0x000fea0003800000 */
[----:B------:R-:W2:Y:S04]  /*f110*/  LDL.LU R4, [R1+0x80] ;  /* 0x0000800001047983 */ /* 0x000ea80000300800 */
[----:B------:R-:W3:Y:S01]  /*f120*/  LDL.LU R3, [R1+0x7c] ;  /* 0x00007c0001037983 */ /* 0x000ee20000300800 */
[----:B------:R-:W-:Y:S02]  /*f130*/  IMAD.MOV.U32 R12, RZ, RZ, RZ ;  /* 0x000000ffff0c7224 */ /* 0x000fe400078e00ff */
[----:B------:R-:W-:Y:S02]  /*f140*/  IMAD.U32 R13, RZ, RZ, UR26 ;  /* 0x0000001aff0d7e24 */ /* 0x000fe4000f8e00ff */
[----:B------:R-:W-:Y:S02]  /*f150*/  IMAD.MOV.U32 R2, RZ, RZ, R0 ;  /* 0x000000ffff027224 */ /* 0x000fe400078e0000 */
[----:B--2---:R-:W-:-:S02]  /*f160*/  IMAD.SHL.U32 R6, R4, 0x100, RZ ;  /* 0x0000010004067824 */ /* 0x004fc400078e00ff */
[----:B---3--:R-:W-:Y:S02]  /*f170*/  IMAD.SHL.U32 R7, R3, 0x40, RZ ;  /* 0x0000004003077824 */ /* 0x008fe400078e00ff */
[----:B------:R-:W-:-:S07]  /*f180*/  IMAD.MOV.U32 R3, RZ, RZ, R8 ;  /* 0x000000ffff037224 */ /* 0x000fce00078e0008 */
.L_x_305:
[----:B------:R-:W0:Y:S01]  /*f190*/  S2R R5, SR_CgaCtaId ;  /* 0x0000000000057919 */ /* 0x000e220000008800 */
[----:B------:R-:W-:-:S04]  /*f1a0*/  MOV R4, 0x400 ;  /* 0x0000040000047802 */ /* 0x000fc80000000f00 */
[----:B0-----:R-:W-:Y:S02]  /*f1b0*/  LEA R10, R5, R4, 0x18 ;  /* 0x00000004050a7211 */ /* 0x001fe400078ec0ff */
[----:B------:R-:W-:Y:S01]  /*f1c0*/  SHF.L.U32 R4, R2, 0x1f, RZ ;  /* 0x0000001f02047819 */ /* 0x000fe200000006ff */
[----:B------:R-:W0:Y:S02]  /*f1d0*/  @!P3 LDC R5, c[0x0][0x500] ;  /* 0x00014000ff05bb82 */ /* 0x000e240000000800 */
[----:B------:R-:W-:-:S04]  /*f1e0*/  IMAD R11, R3, 0x8, R10 ;  /* 0x00000008030b7824 */ /* 0x000fc800078e020a */
[----:B------:R-:W1:Y:S02]  /*f1f0*/  SYNCS.PHASECHK.TRANS64.TRYWAIT P1, [R11+URZ+0x30], R4 ;  /* 0x000030040b0075a7 */ /* 0x000e64000802017f */
[----:B-1----:R-:W-:Y:S05]  /*f200*/  @!P1 BRA `(.L_x_302) ;  /* 0x0000001000309947 */ /* 0x002fea0003800000 */
.L_x_326:
[----:B------:R-:W-:Y:S01]  /*f210*/  UPRMT UR4, UR27, 0x9910, URZ ;  /* 0x000099101b047896 */ /* 0x000fe2000800003f */
[----:B0-----:R0:W-:Y:S03]  /*f220*/  @!P3 SYNCS.ARRIVE.TRANS64 RZ, [R11+URZ], R5 ;  /* 0x000000050bffb9a7 */ /* 0x0011e6000800003f */
[----:B------:R-:W-:-:S06]  /*f230*/  UISETP.NE.AND UP0, UPT, UR4, 0x2, UPT ;  /* 0x000000020400788c */ /* 0x000fcc000bf05270 */
[----:B------:R-:W-:-:S13]  /*f240*/  PLOP3.LUT P1, PT, PT, PT, UP0, 0x80, 0x0 ;  /* 0x000000000000781c */ /* 0x000fda0003f2f008 */
[----:B0-----:R-:W-:Y:S05]  /*f250*/  @P1 BRA `(.L_x_303) ;  /* 0x0000000000041947 */ /* 0x001fea0003800000 */
[----:B------:R-:W-:Y:S01]  /*f260*/  BPT.TRAP 0x1 ;  /* 0x000000040000795c */ /* 0x000fe20000300000 */
.L_x_303:
[----:B------:R-:W-:Y:S05]  /*f270*/  @P0 BRA `(.L_x_304) ;  /* 0x0000000000040947 */ /* 0x000fea0003800000 */
[----:B------:R-:W-:Y:S01]  /*f280*/  BPT.TRAP 0x1 ;  /* 0x000000040000795c */ /* 0x000fe20000300000 */
.L_x_304:
[----:B------:R-:W2:Y:S01]  /*f290*/  LDL R5, [R1+0x70] ;  /* 0x0000700001057983 */ /* 0x000ea20000100800 */
[--C-:B-1----:R-:W-:Y:S01]  /*f2a0*/  IMAD R4, R3, 0x2000, R10.reuse ;  /* 0x0000200003047824 */ /* 0x102fe200078e020a */
[----:B------:R-:W-:Y:S01]  /*f2b0*/  R2UR UR9, R11 ;  /* 0x000000000b0972ca */ /* 0x000fe200000e0000 */
[----:B------:R-:W-:Y:S01]  /*f2c0*/  IMAD R10, R3, 0x8000, R10 ;  /* 0x00008000030a7824 */ /* 0x000fe200078e020a */
[----:B------:R-:W-:Y:S01]  /*f2d0*/  UIADD3 UR4, UP0, UR24, 0xf0, URZ ;  /* 0x000000f018047890 */ /* 0x000fe2000ff1e03f */
[----:B------:R-:W-:Y:S01]  /*f2e0*/  VIADD R13, R13, 0xffffffff ;  /* 0xffffffff0d0d7836 */ /* 0x000fe20000000000 */
[----:B------:R-:W-:Y:S01]  /*f2f0*/  R2UR UR5, R4 ;  /* 0x00000000040572ca */ /* 0x000fe200000e0000 */
[----:B------:R-:W-:Y:S01]  /*f300*/  UIADD3 UR28, UP1, UR24, 0x1f0, URZ ;  /* 0x000001f0181c7890 */ /* 0x000fe2000ff3e03f */
[----:B------:R-:W-:Y:S01]  /*f310*/  R2UR UR8, R10 ;  /* 0x000000000a0872ca */ /* 0x000fe200000e0000 */
[----:B------:R-:W-:Y:S01]  /*f320*/  VIADD R3, R3, 0x1 ;  /* 0x0000000103037836 */ /* 0x000fe20000000000 */
[----:B------:R-:W-:Y:S01]  /*f330*/  R2UR UR11, R7 ;  /* 0x00000000070b72ca */ /* 0x000fe200000e0000 */
[----:B------:R-:W-:Y:S01]  /*f340*/  UIADD3.X UR29, URZ, UR25, URZ, UP1, !UPT ;  /* 0x000000193f1d7290 */ /* 0x000fe20008ffe43f */
[----:B------:R-:W-:Y:S01]  /*f350*/  R2UR UR10, R12 ;  /* 0x000000000c0a72ca */ /* 0x000fe200000e0000 */
[----:B------:R-:W-:Y:S01]  /*f360*/  UMOV UR6, 0x0 ;  /* 0x0000000000067882 */ /* 0x000fe20000000000 */
[----:B------:R-:W-:Y:S01]  /*f370*/  R2UR UR23, R6 ;  /* 0x00000000061772ca */ /* 0x000fe200000e0000 */
[----:B------:R-:W-:Y:S01]  /*f380*/  UMOV UR7, 0x10000000 ;  /* 0x1000000000077882 */ /* 0x000fe20000000000 */
[----:B------:R-:W-:Y:S01]  /*f390*/  ISETP.GT.AND P4, PT, R13, 0x1, PT ;  /* 0x000000010d00780c */ /* 0x000fe20003f84270 */
[----:B------:R-:W-:Y:S01]  /*f3a0*/  VIADD R12, R12, 0x80 ;  /* 0x000000800c0c7836 */ /* 0x000fe20000000000 */
[----:B------:R-:W-:Y:S01]  /*f3b0*/  ISETP.NE.AND P1, PT, R3, 0x6, PT ;  /* 0x000000060300780c */ /* 0x000fe20003f25270 */
[----:B------:R-:W-:-:S02]  /*f3c0*/  UIADD3 UR18, UR5, 0x180, URZ ;  /* 0x0000018005127890 */ /* 0x000fc4000fffe03f */
[----:B------:R-:W-:Y:S01]  /*f3d0*/  UIADD3.X UR5, URZ, UR25, URZ, UP0, !UPT ;  /* 0x000000193f057290 */ /* 0x000fe200087fe43f */
[----:B------:R-:W-:Y:S01]  /*f3e0*/  SEL R3, R3, RZ, P1 ;  /* 0x000000ff03037207 */ /* 0x000fe20000800000 */
[----:B------:R-:W-:-:S03]  /*f3f0*/  UIADD3 UR19, UR8, 0xc180, URZ ;  /* 0x0000c18008137890 */ /* 0x000fc6000fffe03f */
[----:B------:R-:W-:Y:S01]  /*f400*/  UMOV UR8, UR18 ;  /* 0x0000001200087c82 */ /* 0x000fe20008000000 */
[----:B--2---:R-:W-:Y:S02]  /*f410*/  R2UR UR12, R5 ;  /* 0x00000000050c72ca */ /* 0x004fe400000e0000 */
[----:B------:R-:W-:-:S04]  /*f420*/  SEL R5, RZ, 0x1, P1 ;  /* 0x00000001ff057807 */ /* 0x000fc80000800000 */
[----:B------:R-:W-:-:S07]  /*f430*/  LOP3.LUT R2, R2, R5, RZ, 0x3c, !PT ;  /* 0x0000000502027212 */ /* 0x000fce00078e3cff */
[----:B------:R0:W-:Y:S02]  /*f440*/  UTMALDG.3D [UR8], [UR4], desc[UR6] ;  /* 0x00000608040075b4 */ /* 0x0001e40008011000 */
[----:B0-----:R-:W-:Y:S01]  /*f450*/  UMOV UR8, UR19 ;  /* 0x0000001300087c82 */ /* 0x001fe20008000000 */
[----:B------:R-:W-:Y:S02]  /*f460*/  UMOV UR11, UR23 ;  /* 0x00000017000b7c82 */ /* 0x000fe40008000000 */
[----:B------:R0:W-:Y:S02]  /*f470*/  UTMALDG.3D [UR8], [UR28], desc[UR6] ;  /* 0x000006081c0075b4 */ /* 0x0001e40008011000 */
[----:B0-----:R-:W-:Y:S05]  /*f480*/  @P4 BRA `(.L_x_305) ;  /* 0xfffffffc00404947 */ /* 0x001fea000383ffff */
.L_x_301:
[----:B------:R-:W-:Y:S05]  /*f490*/  BSYNC B1 ;  /* 0x0000000000017941 */ /* 0x000fea0003800000 */
.L_x_300:
[----:B------:R-:W2:Y:S01]  /*f4a0*/  LDL.LU R15, [R1+0x74] ;  /* 0x00007400010f7983 */ /* 0x000ea20000300800 */
[----:B------:R-:W-:Y:S01]  /*f4b0*/  LOP3.LUT P5, RZ, R9, 0xff, RZ, 0xc0, !PT ;  /* 0x000000ff09ff7812 */ /* 0x000fe200078ac0ff */
[----:B------:R-:W-:Y:S01]  /*f4c0*/  VIADD R8, R8, UR14 ;  /* 0x0000000e08087c36 */ /* 0x000fe20008000000 */
[----:B------:R-:W-:Y:S01]  /*f4d0*/  UISETP.GE.U32.AND UP0, UPT, UR14, 0x6, UPT ;  /* 0x000000060e00788c */ /* 0x000fe2000bf06070 */
[----:B------:R-:W3:Y:S01]  /*f4e0*/  LDL.LU R14, [R1+0x78] ;  /* 0x00007800010e7983 */ /* 0x000ee20000300800 */
[----:B------:R-:W-:Y:S01]  /*f4f0*/  IMAD.U32 R5, RZ, RZ, UR14 ;  /* 0x0000000eff057e24 */ /* 0x000fe2000f8e00ff */
[----:B------:R-:W-:Y:S01]  /*f500*/  ULDC.64 UR4, c[0x0][0x650] ;  /* 0x0001940000047ab9 */ /* 0x000fe20000000a00 */
[----:B------:R-:W-:Y:S01]  /*f510*/  ISETP.GT.U32.AND P1, PT, R8, 0x5, PT ;  /* 0x000000050800780c */ /* 0x000fe20003f24070 */
[----:B------:R-:W-:Y:S01]  /*f520*/  BSSY B1, `(.L_x_306) ;  /* 0x0000072000017945 */ /* 0x000fe20003800000 */
[----:B------:R-:W-:Y:S02]  /*f530*/  PLOP3.LUT P4, PT, PT, PT, UP0, 0x80, 0x0 ;  /* 0x000000000000781c */ /* 0x000fe40003f8f008 */
[----:B------:R-:W-:-:S02]  /*f540*/  ISETP.LT.U32.AND P1, PT, R5, 0x6, P1 ;  /* 0x000000060500780c */ /* 0x000fc40000f21070 */
[----:B------:R-:W-:Y:S01]  /*f550*/  PRMT R9, RZ, 0x7610, R9 ;  /* 0x00007610ff097816 */ /* 0x000fe20000000009 */
[----:B------:R-:W0:Y:S01]  /*f560*/  @P5 S2R R3, SR_CgaCtaId ;  /* 0x0000000000035919 */ /* 0x000e220000008800 */
[----:B------:R-:W-:-:S04]  /*f570*/  @P5 MOV R2, 0x400 ;  /* 0x0000040000025802 */ /* 0x000fc80000000f00 */
[----:B0-----:R-:W-:Y:S01]  /*f580*/  @P5 LEA R4, R3, R2, 0x18 ;  /* 0x0000000203045211 */ /* 0x001fe200078ec0ff */
[----:B------:R-:W-:-:S03]  /*f590*/  IMAD.WIDE.U32 R2, R8, -0x55555555, RZ ;  /* 0xaaaaaaab08027825 */ /* 0x000fc600078e00ff */
[----:B------:R0:W-:Y:S02]  /*f5a0*/  @P5 SYNCS.ARRIVE.TRANS64.A1T0 RZ, [R4+URZ+0x98], RZ ;  /* 0x000098ff04ff59a7 */ /* 0x0001e4000810003f */
[----:B------:R-:W-:Y:S02]  /*f5b0*/  SHF.R.U32.HI R5, RZ, 0x2, R3 ;  /* 0x00000002ff057819 */ /* 0x000fe40000011603 */
[----:B------:R-:W-:Y:S02]  /*f5c0*/  SEL R3, RZ, 0x1, !P1 ;  /* 0x00000001ff037807 */ /* 0x000fe40004800000 */
[----:B------:R-:W-:Y:S01]  /*f5d0*/  PRMT R2, RZ, 0x7610, R2 ;  /* 0x00007610ff027816 */ /* 0x000fe20000000002 */
[----:B------:R-:W-:Y:S01]  /*f5e0*/  IMAD R8, R5, -0x6, R8 ;  /* 0xfffffffa05087824 */ /* 0x000fe200078e0208 */
[----:B------:R-:W-:Y:S01]  /*f5f0*/  LOP3.LUT R0, R0, R3, RZ, 0x3c, !PT ;  /* 0x0000000300007212 */ /* 0x000fe200078e3cff */
[----:B0-----:R-:W-:Y:S02]  /*f600*/  IMAD.MOV.U32 R4, RZ, RZ, -0x1 ;  /* 0xffffffffff047424 */ /* 0x001fe400078e00ff */
[----:B------:R-:W-:Y:S01]  /*f610*/  IMAD.MOV.U32 R3, RZ, RZ, -0x1 ;  /* 0xffffffffff037424 */ /* 0x000fe200078e00ff */
[----:B------:R-:W-:Y:S01]  /*f620*/  @P4 LOP3.LUT R0, R0, 0x1, R5, 0x78, !PT ;  /* 0x0000000100004812 */ /* 0x000fe200078e7805 */
[----:B------:R-:W-:Y:S01]  /*f630*/  IMAD.MOV.U32 R5, RZ, RZ, -0x1 ;  /* 0xffffffffff057424 */ /* 0x000fe200078e00ff */
[----:B---3--:R-:W-:-:S04]  /*f640*/  IADD3 R14, P5, R14, UR16, RZ ;  /* 0x000000100e0e7c10 */ /* 0x008fc8000ffbe0ff */
[----:B--2---:R-:W-:Y:S01]  /*f650*/  IADD3.X R15, R15, UR13, RZ, P5, !PT ;  /* 0x0000000d0f0f7c10 */ /* 0x004fe2000affe4ff */
[----:B------:R0:W-:Y:S01]  /*f660*/  STL [R1+0x78], R14 ;  /* 0x0000780e01007387 */ /* 0x0001e20000100800 */
[----:B------:R-:W-:-:S03]  /*f670*/  ISETP.GE.U32.AND P1, PT, R14, UR4, PT ;  /* 0x000000040e007c0c */ /* 0x000fc6000bf26070 */
[----:B------:R0:W-:Y:S01]  /*f680*/  STL [R1+0x74], R15 ;  /* 0x0000740f01007387 */ /* 0x0001e20000100800 */
[----:B------:R-:W-:-:S03]  /*f690*/  ISETP.GE.U32.AND.EX P1, PT, R15, UR5, PT, P1 ;  /* 0x000000050f007c0c */ /* 0x000fc6000bf26110 */
[----:B------:R0:W-:Y:S04]  /*f6a0*/  STL [R1+0x7c], R5 ;  /* 0x00007c0501007387 */ /* 0x0001e80000100800 */
[----:B------:R0:W-:Y:S04]  /*f6b0*/  STL [R1+0x80], R4 ;  /* 0x0000800401007387 */ /* 0x0001e80000100800 */
[----:B------:R0:W-:Y:S02]  /*f6c0*/  STL [R1+0x70], R3 ;  /* 0x0000700301007387 */ /* 0x0001e40000100800 */
[----:B------:R-:W-:Y:S05]  /*f6d0*/  @P1 BRA `(.L_x_307) ;  /* 0x0000000400581947 */ /* 0x000fea0003800000 */
[----:B------:R-:W-:Y:S01]  /*f6e0*/  ULDC.64 UR4, c[0x0][0x628] ;  /* 0x00018a0000047ab9 */ /* 0x000fe20000000a00 */
[----:B------:R-:W1:Y:S01]  /*f6f0*/  S2R R12, SR_CTAID.X ;  /* 0x00000000000c7919 */ /* 0x000e620000002500 */
[----:B------:R-:W-:Y:S01]  /*f700*/  ISETP.NE.U32.AND P1, PT, RZ, UR4, PT ;  /* 0x00000004ff007c0c */ /* 0x000fe2000bf25070 */
[----:B------:R-:W-:Y:S01]  /*f710*/  ULDC UR7, c[0x0][0x630] ;  /* 0x00018c0000077ab9 */ /* 0x000fe20000000800 */
[----:B------:R-:W-:Y:S01]  /*f720*/  IMAD.MOV.U32 R2, RZ, RZ, R14 ;  /* 0x000000ffff027224 */ /* 0x000fe200078e000e */
[----:B------:R-:W2:Y:S01]  /*f730*/  S2R R10, SR_CTAID.Y ;  /* 0x00000000000a7919 */ /* 0x000ea20000002600 */
[----:B------:R-:W-:Y:S01]  /*f740*/  ISETP.NE.AND.EX P1, PT, RZ, UR5, PT, P1 ;  /* 0x00000005ff007c0c */ /* 0x000fe2000bf25310 */
[----:B0-----:R-:W-:-:S12]  /*f750*/  IMAD.MOV.U32 R3, RZ, RZ, R15 ;  /* 0x000000ffff037224 */ /* 0x001fd800078e000f */
[----:B------:R-:W-:Y:S05]  /*f760*/  @!P1 BRA `(.L_x_308) ;  /* 0x0000000000289947 */ /* 0x000fea0003800000 */
[----:B------:R-:W-:Y:S02]  /*f770*/  ULDC UR6, c[0x0][0x634] ;  /* 0x00018d0000067ab9 */ /* 0x000fe40000000800 */
[----:B------:R-:W-:-:S05]  /*f780*/  IADD3 R7, P1, R14, UR6, RZ ;  /* 0x000000060e077c10 */ /* 0x000fca000ff3e0ff */
[----:B------:R-:W-:-:S04]  /*f790*/  IMAD.X R11, RZ, RZ, R15, P1 ;  /* 0x000000ffff0b7224 */ /* 0x000fc800008e060f */
[----:B------:R-:W-:-:S04]  /*f7a0*/  IMAD.WIDE.U32 R4, R11, UR4, RZ ;  /* 0x000000040b047c25 */ /* 0x000fc8000f8e00ff */
[----:B------:R-:W-:-:S04]  /*f7b0*/  IMAD.WIDE.U32 R4, P1, R7, UR5, R4 ;  /* 0x0000000507047c25 */ /* 0x000fc8000f820004 */
[----:B------:R-:W-:-:S04]  /*f7c0*/  IMAD.WIDE.U32 R6, R7, UR4, RZ ;  /* 0x0000000407067c25 */ /* 0x000fc8000f8e00ff */
[----:B------:R-:W-:Y:S01]  /*f7d0*/  IMAD.X R3, RZ, RZ, RZ, P1 ;  /* 0x000000ffff037224 */ /* 0x000fe200008e06ff */
[----:B------:R-:W-:Y:S01]  /*f7e0*/  IADD3 RZ, P1, R7, R4, RZ ;  /* 0x0000000407ff7210 */ /* 0x000fe20007f3e0ff */
[----:B------:R-:W-:-:S04]  /*f7f0*/  IMAD.MOV.U32 R2, RZ, RZ, R5 ;  /* 0x000000ffff027224 */ /* 0x000fc800078e0005 */
[----:B------:R-:W-:-:S08]  /*f800*/  IMAD.WIDE.U32.X R2, R11, UR5, R2, P1 ;  /* 0x000000050b027c25 */ /* 0x000fd000088e0402 */
.L_x_308:
[--C-:B------:R-:W-:Y:S01]  /*f810*/  SHF.R.U64 R11, R2, UR7, R3.reuse ;  /* 0x00000007020b7c19 */ /* 0x100fe20008001203 */
[----:B------:R-:W-:Y:S01]  /*f820*/  ULDC.64 UR4, c[0x0][0x620] ;  /* 0x0001880000047ab9 */ /* 0x000fe20000000a00 */
[----:B------:R-:W-:Y:S01]  /*f830*/  SHF.R.U32.HI R2, RZ, UR7, R3 ;  /* 0x00000007ff027c19 */ /* 0x000fe20008011603 */
[----:B------:R-:W-:Y:S01]  /*f840*/  IMAD.MOV.U32 R3, RZ, RZ, R15 ;  /* 0x000000ffff037224 */ /* 0x000fe200078e000f */
[----:B------:R-:W-:Y:S01]  /*f850*/  IADD3 R5, P1, RZ, -R11, RZ ;  /* 0x8000000bff057210 */ /* 0x000fe20007f3e0ff */
[----:B------:R-:W0:Y:S01]  /*f860*/  LDC R7, c[0x0][0x144] ;  /* 0x00005100ff077b82 */ /* 0x000e220000000800 */
[----:B-1----:R-:W-:Y:S01]  /*f870*/  I2FP.F32.U32 R6, R12 ;  /* 0x0000000c00067245 */ /* 0x002fe20000201000 */
[----:B------:R-:W-:Y:S01]  /*f880*/  ULDC.64 UR8, c[0x0][0x640] ;  /* 0x0001900000087ab9 */ /* 0x000fe20000000a00 */
[----:B------:R-:W-:Y:S01]  /*f890*/  ULDC UR6, c[0x0][0x608] ;  /* 0x0001820000067ab9 */ /* 0x000fe20000000800 */
[----:B------:R-:W-:Y:S01]  /*f8a0*/  IMAD.X R2, RZ, RZ, ~R2, P1 ;  /* 0x000000ffff027224 */ /* 0x000fe200008e0e02 */
[----:B------:R-:W-:-:S03]  /*f8b0*/  ISETP.NE.U32.AND P1, PT, RZ, UR8, PT ;  /* 0x00000008ff007c0c */ /* 0x000fc6000bf25070 */
[----:B------:R-:W-:Y:S01]  /*f8c0*/  IMAD R4, R2, UR4, RZ ;  /* 0x0000000402047c24 */ /* 0x000fe2000f8e02ff */
[----:B------:R-:W1:Y:S01]  /*f8d0*/  LDC R15, c[0x0][0x148] ;  /* 0x00005200ff0f7b82 */ /* 0x000e620000000800 */
[----:B------:R-:W-:Y:S01]  /*f8e0*/  IMAD.MOV.U32 R2, RZ, RZ, R14 ;  /* 0x000000ffff027224 */ /* 0x000fe200078e000e */
[----:B------:R-:W-:-:S03]  /*f8f0*/  ISETP.NE.AND.EX P1, PT, RZ, UR9, PT, P1 ;  /* 0x00000009ff007c0c */ /* 0x000fc6000bf25310 */
[----:B------:R-:W-:Y:S01]  /*f900*/  IMAD.WIDE.U32 R2, R5, UR4, R2 ;  /* 0x0000000405027c25 */ /* 0x000fe2000f8e0002 */
[----:B------:R-:W-:-:S03]  /*f910*/  ULDC UR4, c[0x0][0x150] ;  /* 0x0000540000047ab9 */ /* 0x000fc60000000800 */
[----:B------:R-:W-:Y:S01]  /*f920*/  FMUL R6, R6, UR4 ;  /* 0x0000000406067c20 */ /* 0x000fe20008400000 */
[----:B------:R-:W-:Y:S01]  /*f930*/  IMAD R5, R5, UR5, R4 ;  /* 0x0000000505057c24 */ /* 0x000fe2000f8e0204 */
[----:B------:R-:W-:Y:S01]  /*f940*/  ULDC UR4, c[0x0][0x618] ;  /* 0x0001860000047ab9 */ /* 0x000fe20000000800 */
[----:B------:R-:W-:Y:S02]  /*f950*/  ULDC UR5, c[0x0][0x154] ;  /* 0x0000550000057ab9 */ /* 0x000fe40000000800 */
[----:B------:R-:W-:Y:S01]  /*f960*/  IMAD.IADD R3, R3, 0x1, R5 ;  /* 0x0000000103037824 */ /* 0x000fe200078e0205 */
[----:B------:R-:W3:Y:S04]  /*f970*/  F2I.U32.TRUNC.NTZ R6, R6 ;  /* 0x0000000600067305 */ /* 0x000ee8000020f000 */
[----:B------:R-:W-:-:S02]  /*f980*/  SHF.R.U64 R13, R2, UR4, R3 ;  /* 0x00000004020d7c19 */ /* 0x000fc40008001203 */
[----:B--2---:R-:W-:-:S05]  /*f990*/  I2FP.F32.U32 R2, R10 ;  /* 0x0000000a00027245 */ /* 0x004fca0000201000 */
[----:B------:R-:W-:Y:S01]  /*f9a0*/  FMUL R4, R2, UR5 ;  /* 0x0000000502047c20 */ /* 0x000fe20008400000 */
[----:B------:R-:W-:Y:S01]  /*f9b0*/  SHF.R.U32.HI R2, RZ, UR4, R3 ;  /* 0x00000004ff027c19 */ /* 0x000fe20008011603 */
[----:B------:R-:W-:Y:S02]  /*f9c0*/  ULDC UR4, c[0x0][0x658] ;  /* 0x0001960000047ab9 */ /* 0x000fe40000000800 */
[----:B------:R2:W4:Y:S01]  /*f9d0*/  F2I.U32.TRUNC.NTZ R18, R4 ;  /* 0x0000000400127305 */ /* 0x000522000020f000 */
[----:B------:R-:W-:Y:S01]  /*f9e0*/  SHF.R.U64 R16, R13, UR6, R2 ;  /* 0x000000060d107c19 */ /* 0x000fe20008001202 */
[----:B---3--:R-:W-:Y:S01]  /*f9f0*/  IMAD.MOV R6, RZ, RZ, -R6 ;  /* 0x000000ffff067224 */ /* 0x008fe200078e0a06 */
[----:B------:R-:W-:-:S03]  /*fa00*/  SHF.R.U32.HI R3, RZ, UR6, R2 ;  /* 0x00000006ff037c19 */ /* 0x000fc60008011602 */
[----:B0-----:R-:W-:Y:S01]  /*fa10*/  IMAD R12, R7, R6, R12 ;  /* 0x00000006070c7224 */ /* 0x001fe200078e020c */
[--C-:B------:R-:W-:Y:S02]  /*fa20*/  SHF.R.U64 R14, R16, UR4, R3.reuse ;  /* 0x00000004100e7c19 */ /* 0x100fe40008001203 */
[----:B------:R-:W-:-:S03]  /*fa30*/  SHF.R.U32.HI R3, RZ, UR4, R3 ;  /* 0x00000004ff037c19 */ /* 0x000fc60008011603 */
[----:B------:R-:W-:Y:S01]  /*fa40*/  IMAD.MOV.U32 R2, RZ, RZ, R14 ;  /* 0x000000ffff027224 */ /* 0x000fe200078e000e */
[----:B--2-4-:R-:W-:Y:S06]  /*fa50*/  @!P1 BRA `(.L_x_309) ;  /* 0x0000000000289947 */ /* 0x014fec0003800000 */
        /* <DEDUP_REMOVED lines=10> */
.L_x_309:
[----:B------:R-:W-:Y:S01]  /*fb00*/  ULDC UR4, c[0x0][0x648] ;  /* 0x0001920000047ab9 */ /* 0x000fe20000000800 */
[----:B------:R-:W-:Y:S01]  /*fb10*/  IMAD.MOV R18, RZ, RZ, -R18 ;  /* 0x000000ffff127224 */ /* 0x000fe200078e0a12 */
[----:B------:R-:W-:Y:S01]  /*fb20*/  SHF.R.U64 R3, R2, UR4, R3 ;  /* 0x0000000402037c19 */ /* 0x000fe20008001203 */
[----:B------:R-:W-:Y:S01]  /*fb30*/  ULDC UR4, c[0x0][0x638] ;  /* 0x00018e0000047ab9 */ /* 0x000fe20000000800 */
[----:B------:R-:W-:Y:S01]  /*fb40*/  LOP3.LUT R2, R16, UR21, RZ, 0xc0, !PT ;  /* 0x0000001510027c12 */ /* 0x000fe2000f8ec0ff */
[----:B-1----:R-:W-:Y:S01]  /*fb50*/  @P2 IMAD R12, R15, R18, R10 ;  /* 0x000000120f0c2224 */ /* 0x002fe200078e020a */
[----:B------:R-:W-:Y:S01]  /*fb60*/  LOP3.LUT R13, R13, UR20, RZ, 0xc0, !PT ;  /* 0x000000140d0d7c12 */ /* 0x000fe2000f8ec0ff */
[----:B------:R-:W-:Y:S01]  /*fb70*/  IMAD.MOV R5, RZ, RZ, -R3 ;  /* 0x000000ffff057224 */ /* 0x000fe200078e0a03 */
[----:B------:R-:W-:Y:S01]  /*fb80*/  ULDC UR5, c[0x0][0x610] ;  /* 0x0001840000057ab9 */ /* 0x000fe20000000800 */
[----:B------:R-:W-:Y:S02]  /*fb90*/  IMAD R3, R3, UR22, R2 ;  /* 0x0000001603037c24 */ /* 0x000fe4000f8e0202 */
[----:B------:R-:W-:Y:S01]  /*fba0*/  IMAD R14, R5, UR4, R14 ;  /* 0x00000004050e7c24 */ /* 0x000fe2000f8e020e */
[----:B------:R-:W-:Y:S01]  /*fbb0*/  ULDC UR4, c[0x0][0x600] ;  /* 0x0001800000047ab9 */ /* 0x000fe20000000800 */
[----:B------:R-:W-:-:S02]  /*fbc0*/  IMAD R3, R3, UR5, R12 ;  /* 0x0000000503037c24 */ /* 0x000fc4000f8e020c */
[----:B------:R-:W-:Y:S02]  /*fbd0*/  IMAD R14, R14, UR4, R13 ;  /* 0x000000040e0e7c24 */ /* 0x000fe4000f8e020d */
[----:B------:R-:W-:-:S03]  /*fbe0*/  IMAD.MOV.U32 R2, RZ, RZ, 0x1 ;  /* 0x00000001ff027424 */ /* 0x000fc600078e00ff */
[----:B------:R-:W-:Y:S02]  /*fbf0*/  SEL R4, R14, R3, !P2 ;  /* 0x000000030e047207 */ /* 0x000fe40005000000 */
[----:B------:R-:W-:-:S03]  /*fc00*/  SEL R3, R3, R14, !P2 ;  /* 0x0000000e03037207 */ /* 0x000fc60005000000 */
[----:B------:R1:W-:Y:S04]  /*fc10*/  STL [R1+0x80], R4 ;  /* 0x0000800401007387 */ /* 0x0003e80000100800 */
[----:B------:R1:W-:Y:S04]  /*fc20*/  STL [R1+0x70], R11 ;  /* 0x0000700b01007387 */ /* 0x0003e80000100800 */
[----:B------:R1:W-:Y:S02]  /*fc30*/  STL [R1+0x7c], R3 ;  /* 0x00007c0301007387 */ /* 0x0003e40000100800 */
.L_x_307:
[----:B------:R-:W-:Y:S05]  /*fc40*/  BSYNC B1 ;  /* 0x0000000000017941 */ /* 0x000fea0003800000 */
.L_x_306:
[----:B------:R-:W-:-:S13]  /*fc50*/  LOP3.LUT P1, RZ, R2, 0xff, RZ, 0xc0, !PT ;  /* 0x000000ff02ff7812 */ /* 0x000fda000782c0ff */
[----:B------:R-:W-:Y:S05]  /*fc60*/  @P1 BRA `(.L_x_310) ;  /* 0xfffffff4000c1947 */ /* 0x000fea000383ffff */
[----:B------:R-:W-:Y:S05]  /*fc70*/  BSYNC B0 ;  /* 0x0000000000007941 */ /* 0x000fea0003800000 */
.L_x_298:
[----:B------:R-:W-:-:S03]  /*fc80*/  UMOV UR4, 0xffffffff ;  /* 0xffffffff00047882 */ /* 0x000fc60000000000 */
[----:B------:R-:W-:Y:S05]  /*fc90*/  BRA.DIV UR4, `(.L_x_311) ;  /* 0x0000000604a07947 */ /* 0x000fea000b800000 */
[----:B------:R-:W-:-:S13]  /*fca0*/  ELECT P0, URZ, PT ;  /* 0x00000000003f782f */ /* 0x000fda0003800000 */
.L_x_329:
[----:B------:R-:W-:Y:S04]  /*fcb0*/  BSSY B0, `(.L_x_312) ;  /* 0x000003e000007945 */ /* 0x000fe80003800000 */
[----:B------:R-:W-:Y:S05]  /*fcc0*/  @!P0 BRA `(.L_x_313) ;  /* 0x0000000000f08947 */ /* 0x000fea0003800000 */
[----:B------:R-:W-:-:S04]  /*fcd0*/  ULOP3.LUT UR4, UR15, 0x2, URZ, 0xfc, !UPT ;  /* 0x000000020f047892 */ /* 0x000fc8000f8efc3f */
[----:B------:R-:W-:-:S06]  /*fce0*/  UISETP.NE.AND UP0, UPT, UR4, 0x3, UPT ;  /* 0x000000030400788c */ /* 0x000fcc000bf05270 */
[----:B------:R-:W-:-:S13]  /*fcf0*/  PLOP3.LUT P0, PT, PT, PT, UP0, 0x80, 0x0 ;  /* 0x000000000000781c */ /* 0x000fda0003f0f008 */
[----:B------:R-:W-:Y:S05]  /*fd00*/  @!P0 BRA `(.L_x_314) ;  /* 0x0000000000048947 */ /* 0x000fea0003800000 */
[----:B------:R-:W-:Y:S01]  /*fd10*/  BPT.TRAP 0x1 ;  /* 0x000000040000795c */ /* 0x000fe20000300000 */
.L_x_314:
[----:B01----:R-:W0:Y:S01]  /*fd20*/  S2R R3, SR_CgaCtaId ;  /* 0x0000000000037919 */ /* 0x003e220000008800 */
[----:B------:R-:W-:-:S04]  /*fd30*/  MOV R2, 0x400 ;  /* 0x0000040000027802 */ /* 0x000fc80000000f00 */
[----:B0-----:R-:W-:Y:S02]  /*fd40*/  LEA R3, R3, R2, 0x18 ;  /* 0x0000000203037211 */ /* 0x001fe400078ec0ff */
[----:B------:R-:W-:-:S03]  /*fd50*/  SHF.L.U32 R2, R0, 0x1f, RZ ;  /* 0x0000001f00027819 */ /* 0x000fc600000006ff */
[----:B------:R-:W-:-:S04]  /*fd60*/  VIADD R3, R3, 0x30 ;  /* 0x0000003003037836 */ /* 0x000fc80000000000 */
[C---:B------:R-:W-:Y:S02]  /*fd70*/  IMAD R7, R8.reuse, 0x8, R3 ;  /* 0x0000000808077824 */ /* 0x040fe400078e0203 */
[----:B------:R-:W-:Y:S02]  /*fd80*/  VIADD R8, R8, 0x1 ;  /* 0x0000000108087836 */ /* 0x000fe40000000000 */
[----:B------:R-:W0:Y:S03]  /*fd90*/  SYNCS.PHASECHK.TRANS64.TRYWAIT P0, [R7+URZ], R2 ;  /* 0x00000002070075a7 */ /* 0x000e26000800017f */
[----:B------:R-:W-:-:S04]  /*fda0*/  ISETP.NE.AND P1, PT, R8, 0x6, PT ;  /* 0x000000060800780c */ /* 0x000fc80003f25270 */
[----:B------:R-:W-:Y:S02]  /*fdb0*/  SEL R5, RZ, 0x1, P1 ;  /* 0x00000001ff057807 */ /* 0x000fe40000800000 */
[----:B------:R-:W-:Y:S02]  /*fdc0*/  SEL R8, R8, RZ, P1 ;  /* 0x000000ff08087207 */ /* 0x000fe40000800000 */
[----:B------:R-:W-:-:S03]  /*fdd0*/  LOP3.LUT R5, R0, R5, RZ, 0x3c, !PT ;  /* 0x0000000500057212 */ /* 0x000fc600078e3cff */
[----:B------:R-:W-:Y:S01]  /*fde0*/  IMAD R9, R8, 0x8, R3 ;  /* 0x0000000808097824 */ /* 0x000fe200078e0203 */
[----:B------:R-:W-:Y:S01]  /*fdf0*/  SHF.L.U32 R4, R5, 0x1f, RZ ;  /* 0x0000001f05047819 */ /* 0x000fe200000006ff */
[----:B0-----:R-:W-:Y:S06]  /*fe00*/  @!P0 BRA `(.L_x_315) ;  /* 0x0000000400688947 */ /* 0x001fec0003800000 */
.L_x_330:
[----:B------:R-:W1:Y:S01]  /*fe10*/  SYNCS.PHASECHK.TRANS64.TRYWAIT P0, [R9+URZ], R4 ;  /* 0x00000004090075a7 */ /* 0x000e62000800017f */
[----:B------:R-:W-:-:S05]  /*fe20*/  VIADD R0, R8, 0x1 ;  /* 0x0000000108007836 */ /* 0x000fca0000000000 */
[----:B------:R-:W-:-:S04]  /*fe30*/  ISETP.NE.AND P1, PT, R0, 0x6, PT ;  /* 0x000000060000780c */ /* 0x000fc80003f25270 */
[----:B0-----:R-:W-:Y:S02]  /*fe40*/  SEL R2, RZ, 0x1, P1 ;  /* 0x00000001ff027807 */ /* 0x001fe40000800000 */
[----:B------:R-:W-:Y:S02]  /*fe50*/  SEL R0, R0, RZ, P1 ;  /* 0x000000ff00007207 */ /* 0x000fe40000800000 */
[----:B------:R-:W-:-:S03]  /*fe60*/  LOP3.LUT R7, R5, R2, RZ, 0x3c, !PT ;  /* 0x0000000205077212 */ /* 0x000fc600078e3cff */
[----:B------:R-:W-:Y:S01]  /*fe70*/  IMAD R6, R0, 0x8, R3 ;  /* 0x0000000800067824 */ /* 0x000fe200078e0203 */
[----:B------:R-:W-:Y:S01]  /*fe80*/  SHF.L.U32 R5, R7, 0x1f, RZ ;  /* 0x0000001f07057819 */ /* 0x000fe200000006ff */
[----:B-1----:R-:W-:Y:S06]  /*fe90*/  @!P0 BRA `(.L_x_316) ;  /* 0x0000000400588947 */ /* 0x002fec0003800000 */
.L_x_331:
[----:B------:R-:W1:Y:S01]  /*fea0*/  SYNCS.PHASECHK.TRANS64.TRYWAIT P0, [R6+URZ], R5 ;  /* 0x00000005060075a7 */ /* 0x000e62000800017f */
[----:B------:R-:W-:-:S05]  /*feb0*/  VIADD R0, R0, 0x1 ;  /* 0x0000000100007836 */ /* 0x000fca0000000000 */
[----:B------:R-:W-:-:S04]  /*fec0*/  ISETP.NE.AND P1, PT, R0, 0x6, PT ;  /* 0x000000060000780c */ /* 0x000fc80003f25270 */
[----:B------:R-:W-:Y:S02]  /*fed0*/  SEL R2, RZ, 0x1, P1 ;  /* 0x00000001ff027807 */ /* 0x000fe40000800000 */
[----:B------:R-:W-:Y:S02]  /*fee0*/  SEL R0, R0, RZ, P1 ;  /* 0x000000ff00007207 */ /* 0x000fe40000800000 */
[----:B------:R-:W-:-:S03]  /*fef0*/  LOP3.LUT R7, R7, R2, RZ, 0x3c, !PT ;  /* 0x0000000207077212 */ /* 0x000fc600078e3cff */
[----:B0-----:R-:W-:Y:S01]  /*ff00*/  IMAD R9, R0, 0x8, R3 ;  /* 0x0000000800097824 */ /* 0x001fe200078e0203 */
[----:B------:R-:W-:Y:S01]  /*ff10*/  SHF.L.U32 R4, R7, 0x1f, RZ ;  /* 0x0000001f07047819 */ /* 0x000fe200000006ff */
[----:B-1----:R-:W-:Y:S06]  /*ff20*/  @!P0 BRA `(.L_x_317) ;  /* 0x0000000400488947 */ /* 0x002fec0003800000 */
.L_x_332:
        /* <DEDUP_REMOVED lines=9> */
.L_x_333:
[----:B------:R-:W1:Y:S01]  /*ffc0*/  SYNCS.PHASECHK.TRANS64.TRYWAIT P0, [R6+URZ], R5 ;  /* 0x00000005060075a7 */ /* 0x000e62000800017f */
[----:B------:R-:W-:-:S05]  /*ffd0*/  VIADD R0, R0, 0x1 ;  /* 0x0000000100007836 */ /* 0x000fca0000000000 */
[----:B------:R-:W-:-:S04]  /*ffe0*/  ISETP.NE.AND P1, PT, R0, 0x6, PT ;  /* 0x000000060000780c */ /* 0x000fc80003f25270 */
[----:B------:R-:W-:Y:S02]  /*fff0*/  SEL R2, RZ, 0x1, P1 ;  /* 0x00000001ff027807 */ /* 0x000fe40000800000 */
[----:B------:R-:W-:Y:S02]  /*10000*/  SEL R0, R0, RZ, P1 ;  /* 0x000000ff00007207 */ /* 0x000fe40000800000 */
[----:B------:R-:W-:Y:S01]  /*10010*/  LOP3.LUT R2, R7, R2, RZ, 0x3c, !PT ;  /* 0x0000000207027212 */ /* 0x000fe200078e3cff */
[----:B-1----:R-:W-:Y:S06]  /*10020*/  @!P0 BRA `(.L_x_319) ;  /* 0x0000000400308947 */ /* 0x002fec0003800000 */
.L_x_334:
[----:B------:R-:W-:Y:S01]  /*10030*/  IMAD R3, R0, 0x8, R3 ;  /* 0x0000000800037824 */ /* 0x000fe200078e0203 */
[----:B------:R-:W-:-:S07]  /*10040*/  SHF.L.U32 R0, R2, 0x1f, RZ ;  /* 0x0000001f02007819 */ /* 0x000fce00000006ff */
.L_x_320:
[----:B--2---:R2:W3:Y:S02]  /*10050*/  SYNCS.PHASECHK.TRANS64.TRYWAIT P0, [R3+URZ], R0 ;  /* 0x00000000030075a7 */ /* 0x0044e4000800017f */
[----:B---3--:R-:W-:Y:S05]  /*10060*/  @!P0 NANOSLEEP.SYNCS 0x989680 ;  /* 0x009896800000895d */ /* 0x008fea0003900000 */
[----:B------:R-:W3:Y:S02]  /*10070*/  @!P0 SYNCS.PHASECHK.TRANS64 P0, [R3+URZ], R0 ;  /* 0x00000000030085a7 */ /* 0x000ee4000800007f */
[----:B---3--:R-:W-:Y:S05]  /*10080*/  @!P0 BRA `(.L_x_320) ;  /* 0xfffffffc00f08947 */ /* 0x008fea000383ffff */
.L_x_313:
[----:B------:R-:W-:Y:S05]  /*10090*/  BSYNC B0 ;  /* 0x0000000000007941 */ /* 0x000fea0003800000 */
.L_x_312:
[----:B------:R-:W-:Y:S05]  /*100a0*/  EXIT ;  /* 0x000000000000794d */ /* 0x000fea0003800000 */
.L_x_15:
[----:B--2---:R-:W-:-:S04]  /*100b0*/  IMAD.U32 R3, RZ, RZ, UR18 ;  /* 0x00000012ff037e24 */ /* 0x004fc8000f8e00ff */
[----:B------:R2:W3:Y:S03]  /*100c0*/  SYNCS.PHASECHK.TRANS64.TRYWAIT P0, [R3+URZ+-0x8], R0 ;  /* 0xfffff800030075a7 */ /* 0x0004e6000800017f */
[----:B---3--:R-:W-:Y:S05]  /*100d0*/  @!P0 NANOSLEEP.SYNCS 0x989680 ;  /* 0x009896800000895d */ /* 0x008fea0003900000 */
[----:B------:R-:W3:Y:S02]  /*100e0*/  @!P0 SYNCS.PHASECHK.TRANS64 P0, [R3+URZ+-0x8], R0 ;  /* 0xfffff800030085a7 */ /* 0x000ee4000800007f */
[----:B---3--:R-:W-:Y:S05]  /*100f0*/  @!P0 BRA `(.L_x_15) ;  /* 0xfffffffc00ec8947 */ /* 0x008fea000383ffff */
[----:B------:R-:W-:Y:S05]  /*10100*/  BRA `(.L_x_321) ;  /* 0xffffff1400447947 */ /* 0x000fea000383ffff */
.L_x_20:
[----:B-1----:R-:W-:-:S04]  /*10110*/  IMAD.U32 R3, RZ, RZ, UR6 ;  /* 0x00000006ff037e24 */ /* 0x002fc8000f8e00ff */
[----:B------:R1:W2:Y:S03]  /*10120*/  SYNCS.PHASECHK.TRANS64.TRYWAIT P0, [R3+URZ], R0 ;  /* 0x00000000030075a7 */ /* 0x0002a6000800017f */
[----:B--2---:R-:W-:Y:S05]  /*10130*/  @!P0 NANOSLEEP.SYNCS 0x989680 ;  /* 0x009896800000895d */ /* 0x004fea0003900000 */
[----:B------:R-:W2:Y:S02]  /*10140*/  @!P0 SYNCS.PHASECHK.TRANS64 P0, [R3+URZ], R0 ;  /* 0x00000000030085a7 */ /* 0x000ea4000800007f */
[----:B--2---:R-:W-:Y:S05]  /*10150*/  @!P0 BRA `(.L_x_20) ;  /* 0xfffffffc00ec8947 */ /* 0x004fea000383ffff */
[----:B------:R-:W-:Y:S05]  /*10160*/  BRA `(.L_x_19) ;  /* 0xffffff1c00ac7947 */ /* 0x000fea000383ffff */
.L_x_26:
[----:B-----5:R2:W-:Y:S02]  /*10170*/  STL [R1+0x98], R0 ;  /* 0x0000980001007387 */ /* 0x0205e40000100800 */
[----:B--2---:R-:W-:-:S04]  /*10180*/  IMAD.U32 R0, RZ, RZ, UR9 ;  /* 0x00000009ff007e24 */ /* 0x004fc8000f8e00ff */
[----:B------:R2:W3:Y:S03]  /*10190*/  SYNCS.PHASECHK.TRANS64.TRYWAIT P0, [R0+URZ], R229 ;  /* 0x000000e5000075a7 */ /* 0x0004e6000800017f */
[----:B---3--:R-:W-:Y:S05]  /*101a0*/  @!P0 NANOSLEEP.SYNCS 0x989680 ;  /* 0x009896800000895d */ /* 0x008fea0003900000 */
[----:B------:R2:W3:Y:S02]  /*101b0*/  @!P0 SYNCS.PHASECHK.TRANS64 P0, [R0+URZ], R229 ;  /* 0x000000e5000085a7 */ /* 0x0004e4000800007f */
[----:B--2---:R2:W5:Y:S02]  /*101c0*/  LDL.LU R0, [R1+0x98] ;  /* 0x0000980001007983 */ /* 0x0045640000300800 */
[----:B--23--:R-:W-:Y:S05]  /*101d0*/  @!P0 BRA `(.L_x_26) ;  /* 0xfffffffc00e48947 */ /* 0x00cfea000383ffff */
[----:B------:R-:W-:Y:S05]  /*101e0*/  BRA `(.L_x_25) ;  /* 0xffffff3000447947 */ /* 0x000fea000383ffff */
.L_x_34:
[----:B-1----:R-:W-:-:S04]  /*101f0*/  IMAD.U32 R25, RZ, RZ, UR18 ;  /* 0x00000012ff197e24 */ /* 0x002fc8000f8e00ff */
[----:B------:R1:W3:Y:S03]  /*10200*/  SYNCS.PHASECHK.TRANS64.TRYWAIT P0, [R25+URZ+0x8], R24 ;  /* 0x00000818190075a7 */ /* 0x0002e6000800017f */
[----:B---3--:R-:W-:Y:S05]  /*10210*/  @!P0 NANOSLEEP.SYNCS 0x989680 ;  /* 0x009896800000895d */ /* 0x008fea0003900000 */
[----:B------:R-:W3:Y:S02]  /*10220*/  @!P0 SYNCS.PHASECHK.TRANS64 P0, [R25+URZ+0x8], R24 ;  /* 0x00000818190085a7 */ /* 0x000ee4000800007f */
[----:B---3--:R-:W-:Y:S05]  /*10230*/  @!P0 BRA `(.L_x_34) ;  /* 0xfffffffc00ec8947 */ /* 0x008fea000383ffff */
[----:B------:R-:W-:Y:S05]  /*10240*/  BRA `(.L_x_322) ;  /* 0xffffff5400247947 */ /* 0x000fea000383ffff */
.L_x_299:
[----:B------:R-:W-:Y:S01]  /*10250*/  BSSY B1, `(.L_x_323) ;  /* 0x0000006000017945 */ /* 0x000fe20003800000 */
[----:B------:R-:W-:-:S07]  /*10260*/  IMAD.MOV.U32 R2, RZ, RZ, -0x1 ;  /* 0xffffffffff027424 */ /* 0x000fce00078e00ff */
[----:B------:R-:W-:Y:S05]  /*10270*/  WARPSYNC.COLLECTIVE R2, `(.L_x_324) ;  /* 0x00000000020c7348 */ /* 0x000fea0003c00000 */
[----:B------:R-:W-:Y:S02]  /*10280*/  ELECT P1, UR62, PT ;  /* 0x00000000003e782f */ /* 0x000fe40003820000 */
[----:B------:R-:W-:Y:S01]  /*10290*/  MOV R2, UR62 ;  /* 0x0000003e00027c02 */ /* 0x000fe20008000f00 */
[----:B------:R-:W-:Y:S10]  /*102a0*/  ENDCOLLECTIVE ;  /* 0x000000000000791b */ /* 0x000ff40003800000 */
.L_x_324:
[----:B------:R-:W-:Y:S05]  /*102b0*/  BSYNC B1 ;  /* 0x0000000000017941 */ /* 0x000fea0003800000 */
.L_x_323:
[----:B------:R-:W-:Y:S05]  /*102c0*/  BRA `(.L_x_325) ;  /* 0xffffffec00807947 */ /* 0x000fea000383ffff */
.L_x_302:
[----:B-1----:R1:W2:Y:S02]  /*102d0*/  SYNCS.PHASECHK.TRANS64.TRYWAIT P1, [R11+URZ+0x30], R4 ;  /* 0x000030040b0075a7 */ /* 0x0022a4000802017f */
[----:B--2---:R-:W-:Y:S05]  /*102e0*/  @!P1 NANOSLEEP.SYNCS 0x989680 ;  /* 0x009896800000995d */ /* 0x004fea0003900000 */
[----:B------:R-:W2:Y:S02]  /*102f0*/  @!P1 SYNCS.PHASECHK.TRANS64 P1, [R11+URZ+0x30], R4 ;  /* 0x000030040b0095a7 */ /* 0x000ea4000802007f */
[----:B--2---:R-:W-:Y:S05]  /*10300*/  @!P1 BRA `(.L_x_302) ;  /* 0xfffffffc00f09947 */ /* 0x004fea000383ffff */
[----:B------:R-:W-:Y:S05]  /*10310*/  BRA `(.L_x_326) ;  /* 0xffffffec00bc7947 */ /* 0x000fea000383ffff */
.L_x_311:
[----:B------:R-:W-:Y:S01]  /*10320*/  BSSY B0, `(.L_x_327) ;  /* 0x0000006000007945 */ /* 0x000fe20003800000 */
[----:B------:R-:W-:-:S07]  /*10330*/  IMAD.MOV.U32 R2, RZ, RZ, -0x1 ;  /* 0xffffffffff027424 */ /* 0x000fce00078e00ff */
[----:B01----:R-:W-:Y:S05]  /*10340*/  WARPSYNC.COLLECTIVE R2, `(.L_x_328) ;  /* 0x00000000020c7348 */ /* 0x003fea0003c00000 */
[----:B------:R-:W-:Y:S02]  /*10350*/  ELECT P1, UR62, PT ;  /* 0x00000000003e782f */ /* 0x000fe40003820000 */
[----:B------:R-:W-:Y:S01]  /*10360*/  MOV R2, UR62 ;  /* 0x0000003e00027c02 */ /* 0x000fe20008000f00 */
[----:B01----:R-:W-:Y:S10]  /*10370*/  ENDCOLLECTIVE ;  /* 0x000000000000791b */ /* 0x003ff40003800000 */
.L_x_328:
[----:B------:R-:W-:Y:S05]  /*10380*/  BSYNC B0 ;  /* 0x0000000000007941 */ /* 0x000fea0003800000 */
.L_x_327:
[----:B------:R-:W-:Y:S01]  /*10390*/  PLOP3.LUT P0, PT, P1, PT, PT, 0x80, 0x0 ;  /* 0x000000000000781c */ /* 0x000fe20000f0f070 */
[----:B------:R-:W-:-:S12]  /*103a0*/  BRA `(.L_x_329) ;  /* 0xfffffff800407947 */ /* 0x000fd8000383ffff */
.L_x_315:
[----:B0-----:R0:W1:Y:S02]  /*103b0*/  SYNCS.PHASECHK.TRANS64.TRYWAIT P0, [R7+URZ], R2 ;  /* 0x00000002070075a7 */ /* 0x001064000800017f */
[----:B-1----:R-:W-:Y:S05]  /*103c0*/  @!P0 NANOSLEEP.SYNCS 0x989680 ;  /* 0x009896800000895d */ /* 0x002fea0003900000 */
[----:B------:R-:W1:Y:S02]  /*103d0*/  @!P0 SYNCS.PHASECHK.TRANS64 P0, [R7+URZ], R2 ;  /* 0x00000002070085a7 */ /* 0x000e64000800007f */
[----:B-1----:R-:W-:Y:S05]  /*103e0*/  @!P0 BRA `(.L_x_315) ;  /* 0xfffffffc00f08947 */ /* 0x002fea000383ffff */
[----:B------:R-:W-:Y:S05]  /*103f0*/  BRA `(.L_x_330) ;  /* 0xfffffff800847947 */ /* 0x000fea000383ffff */
.L_x_316:
[----:B0-----:R0:W1:Y:S02]  /*10400*/  SYNCS.PHASECHK.TRANS64.TRYWAIT P0, [R9+URZ], R4 ;  /* 0x00000004090075a7 */ /* 0x001064000800017f */
[----:B-1----:R-:W-:Y:S05]  /*10410*/  @!P0 NANOSLEEP.SYNCS 0x989680 ;  /* 0x009896800000895d */ /* 0x002fea0003900000 */
[----:B------:R-:W1:Y:S02]  /*10420*/  @!P0 SYNCS.PHASECHK.TRANS64 P0, [R9+URZ], R4 ;  /* 0x00000004090085a7 */ /* 0x000e64000800007f */
[----:B-1----:R-:W-:Y:S05]  /*10430*/  @!P0 BRA `(.L_x_316) ;  /* 0xfffffffc00f08947 */ /* 0x002fea000383ffff */
[----:B------:R-:W-:Y:S05]  /*10440*/  BRA `(.L_x_331) ;  /* 0xfffffff800947947 */ /* 0x000fea000383ffff */
.L_x_317:
[----:B0-----:R0:W1:Y:S02]  /*10450*/  SYNCS.PHASECHK.TRANS64.TRYWAIT P0, [R6+URZ], R5 ;  /* 0x00000005060075a7 */ /* 0x001064000800017f */
[----:B-1----:R-:W-:Y:S05]  /*10460*/  @!P0 NANOSLEEP.SYNCS 0x989680 ;  /* 0x009896800000895d */ /* 0x002fea0003900000 */
[----:B------:R-:W1:Y:S02]  /*10470*/  @!P0 SYNCS.PHASECHK.TRANS64 P0, [R6+URZ], R5 ;  /* 0x00000005060085a7 */ /* 0x000e64000800007f */
[----:B-1----:R-:W-:Y:S05]  /*10480*/  @!P0 BRA `(.L_x_317) ;  /* 0xfffffffc00f08947 */ /* 0x002fea000383ffff */
[----:B------:R-:W-:Y:S05]  /*10490*/  BRA `(.L_x_332) ;  /* 0xfffffff800a47947 */ /* 0x000fea000383ffff */
.L_x_318:
[----:B0-----:R0:W1:Y:S02]  /*104a0*/  SYNCS.PHASECHK.TRANS64.TRYWAIT P0, [R9+URZ], R4 ;  /* 0x00000004090075a7 */ /* 0x001064000800017f */
[----:B-1----:R-:W-:Y:S05]  /*104b0*/  @!P0 NANOSLEEP.SYNCS 0x989680 ;  /* 0x009896800000895d */ /* 0x002fea0003900000 */
[----:B------:R-:W1:Y:S02]  /*104c0*/  @!P0 SYNCS.PHASECHK.TRANS64 P0, [R9+URZ], R4 ;  /* 0x00000004090085a7 */ /* 0x000e64000800007f */
[----:B-1----:R-:W-:Y:S05]  /*104d0*/  @!P0 BRA `(.L_x_318) ;  /* 0xfffffffc00f08947 */ /* 0x002fea000383ffff */
[----:B------:R-:W-:Y:S05]  /*104e0*/  BRA `(.L_x_333) ;  /* 0xfffffff800b47947 */ /* 0x000fea000383ffff */
.L_x_319:
[----:B-1----:R1:W2:Y:S02]  /*104f0*/  SYNCS.PHASECHK.TRANS64.TRYWAIT P0, [R6+URZ], R5 ;  /* 0x00000005060075a7 */ /* 0x0022a4000800017f */
[----:B--2---:R-:W-:Y:S05]  /*10500*/  @!P0 NANOSLEEP.SYNCS 0x989680 ;  /* 0x009896800000895d */ /* 0x004fea0003900000 */
[----:B------:R-:W2:Y:S02]  /*10510*/  @!P0 SYNCS.PHASECHK.TRANS64 P0, [R6+URZ], R5 ;  /* 0x00000005060085a7 */ /* 0x000ea4000800007f */
[----:B--2---:R-:W-:Y:S05]  /*10520*/  @!P0 BRA `(.L_x_319) ;  /* 0xfffffffc00f08947 */ /* 0x004fea000383ffff */
[----:B------:R-:W-:Y:S05]  /*10530*/  BRA `(.L_x_334) ;  /* 0xfffffff800bc7947 */ /* 0x000fea000383ffff */
.L_x_335:
[----:B------:R-:W-:-:S00]  /*10540*/  BRA `(.L_x_335) ;  /* 0xfffffffc00fc7947 */ /* 0x000fc0000383ffff */
[----:B------:R-:W-:-:S00]  /*10550*/  NOP ;  /* 0x0000000000007918 */ /* 0x000fc00000000000 */
        /* <DEDUP_REMOVED lines=10> */
.L_x_336:


//--------------------- .nv.shared._ZN7cutlass13device_kernelINS_4gemm6kernel13GemmUniversalIN4cute5tupleIJiiiiEEENS1_10collective13CollectiveMmaINS1_37MainloopSm90TmaGmmaWarpSpecializedFP8ILi6ENS5_IJNS4_1CILi1EEESB_SB_EEENS1_32KernelTmaWarpSpecializedPingpongEEENS5_IJNSA_ILi64EEENSA_ILi256EEENSA_ILi128EEEEEENS_12float_e5m2_tENS5_IJlSB_lEEESJ_SK_NS4_8TiledMMAINS4_8MMA_AtomIJNS4_4SM904GMMA31MMA_64x256x32_F32E5M2E5M2_SS_TNILNSO_7ScaleInE1ELSQ_1EEEEEENS4_6LayoutISC_NS5_IJNSA_ILi0EEESU_SU_EEEEENS5_IJNS4_10UnderscoreESX_SX_EEEEENS4_13SM90_TMA_LOADENS4_14ComposedLayoutINS4_7SwizzleILi3ELi4ELi3EEENS4_18smem_ptr_flag_bitsILi8EEENST_INS5_IJNSA_ILi8EEESH_EEENS5_IJSH_SB_EEEEEEEvNS4_8identityES10_S1A_vS1B_EENS_8epilogue10collective6detail29Sm90TmaWarpSpecializedAdapterINS1E_15DefaultEpilogueISJ_SK_SK_NS1D_6thread17LinearCombinationISJ_Li1EffLNS1I_9ScaleType4KindE0ELNS_15FloatRoundStyleE2ESJ_EENS1_15EpilogueDefaultEEEEEvvEEEEvNT_6ParamsE --------------------------
	.section	.nv.shared._ZN7cutlass13device_kernelINS_4gemm6kernel13GemmUniversalIN4cute5tupleIJiiiiEEENS1_10collective13CollectiveMmaINS1_37MainloopSm90TmaGmmaWarpSpecializedFP8ILi6ENS5_IJNS4_1CILi1EEESB_SB_EEENS1_32KernelTmaWarpSpecializedPingpongEEENS5_IJNSA_ILi64EEENSA_ILi256EEENSA_ILi128EEEEEENS_12float_e5m2_tENS5_IJlSB_lEEESJ_SK_NS4_8TiledMMAINS4_8MMA_AtomIJNS4_4SM904GMMA31MMA_64x256x32_F32E5M2E5M2_SS_TNILNSO_7ScaleInE1ELSQ_1EEEEEENS4_6LayoutISC_NS5_IJNSA_ILi0EEESU_SU_EEEEENS5_IJNS4_10UnderscoreESX_SX_EEEEENS4_13SM90_TMA_LOADENS4_14ComposedLayoutINS4_7SwizzleILi3ELi4ELi3EEENS4_18smem_ptr_flag_bitsILi8EEENST_INS5_IJNSA_ILi8EEESH_EEENS5_IJSH_SB_EEEEEEEvNS4_8identityES10_S1A_vS1B_EENS_8epilogue10collective6detail29Sm90TmaWarpSpecializedAdapterINS1E_15DefaultEpilogueISJ_SK_SK_NS1D_6thread17LinearCombinationISJ_Li1EffLNS1I_9ScaleType4KindE0ELNS_15FloatRoundStyleE2ESJ_EENS1_15EpilogueDefaultEEEEEvvEEEEvNT_6ParamsE,"aw",@nobits
	.sectionflags	@""
	.align	16
	.zero		1024


//--------------------- .nv.shared.reserved.0     --------------------------
	.section	.nv.shared.reserved.0,"aw",@nobits
	.weak		__nv_reservedSMEM_offset_0_alias
	.size		__nv_reservedSMEM_offset_0_alias, 0, 0
	.other		__nv_reservedSMEM_offset_0_alias,@"STO_CUDA_RESERVED_SHARED STV_DEFAULT"
__nv_reservedSMEM_offset_0_alias:
	.zero		0


//--------------------- .nv.global                --------------------------
	.section	.nv.global,"aw",@nobits
.nv.global:
	.type		_ZN40_INTERNAL_c19aa829_4_k_cu_62567bf8_245464cute1_E,@object
	.size		_ZN40_INTERNAL_c19aa829_4_k_cu_62567bf8_245464cute1_E,(_ZN40_INTERNAL_c19aa829_4_k_cu_62567bf8_245464cuda3std3__45__cpo6cbeginE - _ZN40_INTERNAL_c19aa829_4_k_cu_62567bf8_245464cute1_E)
_ZN40_INTERNAL_c19aa829_4_k_cu_62567bf8_245464cute1_E:
	.zero		1
	.type		_ZN40_INTERNAL_c19aa829_4_k_cu_62567bf8_245464cuda3std3__45__cpo6cbeginE,@object
	.size		_ZN40_INTERNAL_c19aa829_4_k_cu_62567bf8_245464cuda3std3__45__cpo6cbeginE,(_ZN40_INTERNAL_c19aa829_4_k_cu_62567bf8_245464cuda3std3__48in_placeE - _ZN40_INTERNAL_c19aa829_4_k_cu_62567bf8_245464cuda3std3__45__cpo6cbeginE)
_ZN40_INTERNAL_c19aa829_4_k_cu_62567bf8_245464cuda3std3__45__cpo6cbeginE:
	.zero		1
	.type		_ZN40_INTERNAL_c19aa829_4_k_cu_62567bf8_245464cuda3std3__48in_placeE,@object
	.size		_ZN40_INTERNAL_c19aa829_4_k_cu_62567bf8_245464cuda3std3__48in_placeE,(_ZN40_INTERNAL_c19aa829_4_k_cu_62567bf8_245464cuda3std6ranges3__45__cpo9iter_moveE - _ZN40_INTERNAL_c19aa829_4_k_cu_62567bf8_245464cuda3std3__48in_placeE)
_ZN40_INTERNAL_c19aa829_4_k_cu_62567bf8_245464cuda3std3__48in_placeE:
	.zero		1
	.type		_ZN40_INTERNAL_c19aa829_4_k_cu_62567bf8_245464cuda3std6ranges3__45__cpo9iter_moveE,@object
	.size		_ZN40_INTERNAL_c19aa829_4_k_cu_62567bf8_245464cuda3std6ranges3__45__cpo9iter_moveE,(_ZN40_INTERNAL_c19aa829_4_k_cu_62567bf8_245464cuda3std3__45__cpo5beginE - _ZN40_INTERNAL_c19aa829_4_k_cu_62567bf8_245464cuda3std6ranges3__45__cpo9iter_moveE)
_ZN40_INTERNAL_c19aa829_4_k_cu_62567bf8_245464cuda3std6ranges3__45__cpo9iter_moveE:
	.zero		1
	.type		_ZN40_INTERNAL_c19aa829_4_k_cu_62567bf8_245464cuda3std3__45__cpo5beginE,@object
	.size		_ZN40_INTERNAL_c19aa829_4_k_cu_62567bf8_245464cuda3std3__45__cpo5beginE,(_ZN40_INTERNAL_c19aa829_4_k_cu_62567bf8_245464cuda3std3__442_GLOBAL__N__c19aa829_4_k_cu_62567bf8_245466ignoreE - _ZN40_INTERNAL_c19aa829_4_k_cu_62567bf8_245464cuda3std3__45__cpo5beginE)
_ZN40_INTERNAL_c19aa829_4_k_cu_62567bf8_245464cuda3std3__45__cpo5beginE:
	.zero		1
	.type		_ZN40_INTERNAL_c19aa829_4_k_cu_62567bf8_245464cuda3std3__442_GLOBAL__N__c19aa829_4_k_cu_62567bf8_245466ignoreE,@object
	.size		_ZN40_INTERNAL_c19aa829_4_k_cu_62567bf8_245464cuda3std3__442_GLOBAL__N__c19aa829_4_k_cu_62567bf8_245466ignoreE,(_ZN40_INTERNAL_c19aa829_4_k_cu_62567bf8_245464cute7productE - _ZN40_INTERNAL_c19aa829_4_k_cu_62567bf8_245464cuda3std3__442_GLOBAL__N__c19aa829_4_k_cu_62567bf8_245466ignoreE)
_ZN40_INTERNAL_c19aa829_4_k_cu_62567bf8_245464cuda3std3__442_GLOBAL__N__c19aa829_4_k_cu_62567bf8_245466ignoreE:
	.zero		1
	.type		_ZN40_INTERNAL_c19aa829_4_k_cu_62567bf8_245464cute7productE,@object
	.size		_ZN40_INTERNAL_c19aa829_4_k_cu_62567bf8_245464cute7productE,(_ZN40_INTERNAL_c19aa829_4_k_cu_62567bf8_245464cuda3std3__45__cpo3endE - _ZN40_INTERNAL_c19aa829_4_k_cu_62567bf8_245464cute7productE)
_ZN40_INTERNAL_c19aa829_4_k_cu_62567bf8_245464cute7productE:
	.zero		1
	.type		_ZN40_INTERNAL_c19aa829_4_k_cu_62567bf8_245464cuda3std3__45__cpo3endE,@object
	.size		_ZN40_INTERNAL_c19aa829_4_k_cu_62567bf8_245464cuda3std3__45__cpo3endE,(_ZN40_INTERNAL_c19aa829_4_k_cu_62567bf8_245464cuda3std3__419piecewise_constructE - _ZN40_INTERNAL_c19aa829_4_k_cu_62567bf8_245464cuda3std3__45__cpo3endE)
_ZN40_INTERNAL_c19aa829_4_k_cu_62567bf8_245464cuda3std3__45__cpo3endE:
	.zero		1
	.type		_ZN40_INTERNAL_c19aa829_4_k_cu_62567bf8_245464cuda3std3__419piecewise_constructE,@object
	.size		_ZN40_INTERNAL_c19aa829_4_k_cu_62567bf8_245464cuda3std3__419piecewise_constructE,(_ZN40_INTERNAL_c19aa829_4_k_cu_62567bf8_245464cuda3std3__45__cpo4cendE - _ZN40_INTERNAL_c19aa829_4_k_cu_62567bf8_245464cuda3std3__419piecewise_constructE)
_ZN40_INTERNAL_c19aa829_4_k_cu_62567bf8_245464cuda3std3__419piecewise_constructE:
	.zero		1
	.type		_ZN40_INTERNAL_c19aa829_4_k_cu_62567bf8_245464cuda3std3__45__cpo4cendE,@object
	.size		_ZN40_INTERNAL_c19aa829_4_k_cu_62567bf8_245464cuda3std3__45__cpo4cendE,(_ZN40_INTERNAL_c19aa829_4_k_cu_62567bf8_245464cuda3std6ranges3__45__cpo4swapE - _ZN40_INTERNAL_c19aa829_4_k_cu_62567bf8_245464cuda3std3__45__cpo4cendE)
_ZN40_INTERNAL_c19aa829_4_k_cu_62567bf8_245464cuda3std3__45__cpo4cendE:
	.zero		1
	.type		_ZN40_INTERNAL_c19aa829_4_k_cu_62567bf8_245464cuda3std6ranges3__45__cpo4swapE,@object
	.size		_ZN40_INTERNAL_c19aa829_4_k_cu_62567bf8_245464cuda3std6ranges3__45__cpo4swapE,(.L_7 - _ZN40_INTERNAL_c19aa829_4_k_cu_62567bf8_245464cuda3std6ranges3__45__cpo4swapE)
_ZN40_INTERNAL_c19aa829_4_k_cu_62567bf8_245464cuda3std6ranges3__45__cpo4swapE:
	.zero		1
.L_7:


//--------------------- .nv.constant0._ZN7cutlass13device_kernelINS_4gemm6kernel13GemmUniversalIN4cute5tupleIJiiiiEEENS1_10collective13CollectiveMmaINS1_37MainloopSm90TmaGmmaWarpSpecializedFP8ILi6ENS5_IJNS4_1CILi1EEESB_SB_EEENS1_32KernelTmaWarpSpecializedPingpongEEENS5_IJNSA_ILi64EEENSA_ILi256EEENSA_ILi128EEEEEENS_12float_e5m2_tENS5_IJlSB_lEEESJ_SK_NS4_8TiledMMAINS4_8MMA_AtomIJNS4_4SM904GMMA31MMA_64x256x32_F32E5M2E5M2_SS_TNILNSO_7ScaleInE1ELSQ_1EEEEEENS4_6LayoutISC_NS5_IJNSA_ILi0EEESU_SU_EEEEENS5_IJNS4_10UnderscoreESX_SX_EEEEENS4_13SM90_TMA_LOADENS4_14ComposedLayoutINS4_7SwizzleILi3ELi4ELi3EEENS4_18smem_ptr_flag_bitsILi8EEENST_INS5_IJNSA_ILi8EEESH_EEENS5_IJSH_SB_EEEEEEEvNS4_8identityES10_S1A_vS1B_EENS_8epilogue10collective6detail29Sm90TmaWarpSpecializedAdapterINS1E_15DefaultEpilogueISJ_SK_SK_NS1D_6thread17LinearCombinationISJ_Li1EffLNS1I_9ScaleType4KindE0ELNS_15FloatRoundStyleE2ESJ_EENS1_15EpilogueDefaultEEEEEvvEEEEvNT_6ParamsE --------------------------
	.section	.nv.constant0._ZN7cutlass13device_kernelINS_4gemm6kernel13GemmUniversalIN4cute5tupleIJiiiiEEENS1_10collective13CollectiveMmaINS1_37MainloopSm90TmaGmmaWarpSpecializedFP8ILi6ENS5_IJNS4_1CILi1EEESB_SB_EEENS1_32KernelTmaWarpSpecializedPingpongEEENS5_IJNSA_ILi64EEENSA_ILi256EEENSA_ILi128EEEEEENS_12float_e5m2_tENS5_IJlSB_lEEESJ_SK_NS4_8TiledMMAINS4_8MMA_AtomIJNS4_4SM904GMMA31MMA_64x256x32_F32E5M2E5M2_SS_TNILNSO_7ScaleInE1ELSQ_1EEEEEENS4_6LayoutISC_NS5_IJNSA_ILi0EEESU_SU_EEEEENS5_IJNS4_10UnderscoreESX_SX_EEEEENS4_13SM90_TMA_LOADENS4_14ComposedLayoutINS4_7SwizzleILi3ELi4ELi3EEENS4_18smem_ptr_flag_bitsILi8EEENST_INS5_IJNSA_ILi8EEESH_EEENS5_IJSH_SB_EEEEEEEvNS4_8identityES10_S1A_vS1B_EENS_8epilogue10collective6detail29Sm90TmaWarpSpecializedAdapterINS1E_15DefaultEpilogueISJ_SK_SK_NS1D_6thread17LinearCombinationISJ_Li1EffLNS1I_9ScaleType4KindE0ELNS_15FloatRoundStyleE2ESJ_EENS1_15EpilogueDefaultEEEEEvvEEEEvNT_6ParamsE,"a",@progbits
	.sectionflags	@""
	.align	4
.nv.constant0._ZN7cutlass13device_kernelINS_4gemm6kernel13GemmUniversalIN4cute5tupleIJiiiiEEENS1_10collective13CollectiveMmaINS1_37MainloopSm90TmaGmmaWarpSpecializedFP8ILi6ENS5_IJNS4_1CILi1EEESB_SB_EEENS1_32KernelTmaWarpSpecializedPingpongEEENS5_IJNSA_ILi64EEENSA_ILi256EEENSA_ILi128EEEEEENS_12float_e5m2_tENS5_IJlSB_lEEESJ_SK_NS4_8TiledMMAINS4_8MMA_AtomIJNS4_4SM904GMMA31MMA_64x256x32_F32E5M2E5M2_SS_TNILNSO_7ScaleInE1ELSQ_1EEEEEENS4_6LayoutISC_NS5_IJNSA_ILi0EEESU_SU_EEEEENS5_IJNS4_10UnderscoreESX_SX_EEEEENS4_13SM90_TMA_LOADENS4_14ComposedLayoutINS4_7SwizzleILi3ELi4ELi3EEENS4_18smem_ptr_flag_bitsILi8EEENST_INS5_IJNSA_ILi8EEESH_EEENS5_IJSH_SB_EEEEEEEvNS4_8identityES10_S1A_vS1B_EENS_8epilogue10collective6detail29Sm90TmaWarpSpecializedAdapterINS1E_15DefaultEpilogueISJ_SK_SK_NS1D_6thread17LinearCombinationISJ_Li1EffLNS1I_9ScaleType4KindE0ELNS_15FloatRoundStyleE2ESJ_EENS1_15EpilogueDefaultEEEEEvvEEEEvNT_6ParamsE:
	.zero		1664


//--------------------- SYMBOLS --------------------------

	.type		.nv.reservedSmem.offset0,@object
	.size		.nv.reservedSmem.offset0,0x4
